def matmul_kernel(
    a_ptr,
    b_ptr,
    c_ptr,
    M,
    N,
    K,
    stride_am,
    stride_ak,
    stride_bk,
    stride_bn,
    stride_cm,
    stride_cn,
    BLOCK_M: tl.constexpr,
    BLOCK_N: tl.constexpr,
    BLOCK_K: tl.constexpr,
    GROUP_M: tl.constexpr,
):
    pid = tl.program_id(axis=0)
    num_pid_m = tl.cdiv(M, BLOCK_M)
    num_pid_n = tl.cdiv(N, BLOCK_N)
    num_pid_in_group = GROUP_M * num_pid_n
    group_id = pid // num_pid_in_group
    first_pid_m = group_id * GROUP_M
    group_size_m = min(num_pid_m - first_pid_m, GROUP_M)
    pid_m = first_pid_m + ((pid % num_pid_in_group) % group_size_m)
    pid_n = (pid % num_pid_in_group) // group_size_m

    offs_am = (pid_m * BLOCK_M + tl.arange(0, BLOCK_M)) % M
    offs_bn = (pid_n * BLOCK_N + tl.arange(0, BLOCK_N)) % N
    offs_k = tl.arange(0, BLOCK_K)
    a_ptrs = a_ptr + offs_am[:, None] * stride_am + offs_k[None, :] * stride_ak
    b_ptrs = b_ptr + offs_k[:, None] * stride_bk + offs_bn[None, :] * stride_bn

    acc = tl.zeros((BLOCK_M, BLOCK_N), dtype=tl.float32)
    for kk in range(0, tl.cdiv(K, BLOCK_K)):
        a = tl.load(a_ptrs, mask=offs_k[None, :] < K - kk * BLOCK_K, other=0.0)
        b = tl.load(b_ptrs, mask=offs_k[:, None] < K - kk * BLOCK_K, other=0.0)
        acc = tl.dot(a, b, acc)
        a_ptrs += BLOCK_K * stride_ak
        b_ptrs += BLOCK_K * stride_bk

    c = acc.to(c_ptr.dtype.element_ty)
    offs_cm = pid_m * BLOCK_M + tl.arange(0, BLOCK_M)
    offs_cn = pid_n * BLOCK_N + tl.arange(0, BLOCK_N)
    c_ptrs = c_ptr + offs_cm[:, None] * stride_cm + offs_cn[None, :] * stride_cn
    mask = (offs_cm[:, None] < M) & (offs_cn[None, :] < N)
    tl.store(c_ptrs, c, mask=mask)

# config = {"BLOCK_K": 64, "BLOCK_M": 64, "BLOCK_N": 128, "GROUP_M": 8, "arch": "sm_100", "dtype": "bf16", "num_ctas": 1, "num_stages": 4, "num_warps": 8}
# arch = sm_100


// ===== COMPILED SASS (sm_100a) =====

	.target	sm_100a

	.elftype	@"ET_EXEC"


//--------------------- .note.nv.tkinfo           --------------------------
	.section	.note.nv.tkinfo,"",@"SHT_NOTE"
	.sectionflags	@"SHF_NOTE_NV_TKINFO"
	.tkinfo
        /*0018*/ 	.word	0x00000081
        /*0030*/ 	.string	""
        /*0030*/ 	.string	"ptxas-blackwell"
        /*0030*/ 	.string	"Cuda compilation tools, release 12.9, V12.9.86"
        /*0030*/ 	.string	"Build cuda_12.9.r12.9/compiler.36037853_0"
        /*0030*/ 	.string	"-v  -suppress-debug-info  -lineinfo  -arch sm_100a "



//--------------------- .note.nv.cuver            --------------------------
	.section	.note.nv.cuver,"",@"SHT_NOTE"
	.sectionflags	@"SHF_NOTE_NV_CUVER"
        /*0018*/ 	.short	0x0001
        /*001a*/ 	.short	0x0064
        /*001c*/ 	.short	0x0001
        /*001e*/ 	.short	0x0000
        /*0020*/ 	.short	0x0001
        /*0022*/ 	.short	0x0000


//--------------------- .nv.info                  --------------------------
	.section	.nv.info,"",@"SHT_CUDA_INFO"
	.align	4


	//----- nvinfo : EIATTR_REGCOUNT
	.align		4
        /*0000*/ 	.byte	0x04, 0x2f
        /*0002*/ 	.short	(.L_4 - .L_3)
	.align		4
.L_3:
        /*0004*/ 	.word	index@(matmul_kernel)
        /*0008*/ 	.word	0x000000e9


	//----- nvinfo : EIATTR_FRAME_SIZE
	.align		4
.L_4:
        /*000c*/ 	.byte	0x04, 0x11
        /*000e*/ 	.short	(.L_6 - .L_5)
	.align		4
.L_5:
        /*0010*/ 	.word	index@($__internal_2_$__cuda_sm10x_tcgen05_guardrail_trap_unallocated_columns_being_dealloced)
        /*0014*/ 	.word	0x00000000


	//----- nvinfo : EIATTR_FRAME_SIZE
	.align		4
.L_6:
        /*0018*/ 	.byte	0x04, 0x11
        /*001a*/ 	.short	(.L_8 - .L_7)
	.align		4
.L_7:
        /*001c*/ 	.word	index@($__internal_1_$__cuda_sm10x_tcgen05_guardrail_trap_phase_invalid_during_alloc)
        /*0020*/ 	.word	0x00000000


	//----- nvinfo : EIATTR_FRAME_SIZE
	.align		4
.L_8:
        /*0024*/ 	.byte	0x04, 0x11
        /*0026*/ 	.short	(.L_10 - .L_9)
	.align		4
.L_9:
        /*0028*/ 	.word	index@($__internal_0_$__cuda_sm10x_tcgen05_guardrail_trap_col_being_dealloced_not_returned_by_alloc)
        /*002c*/ 	.word	0x00000000


	//----- nvinfo : EIATTR_FRAME_SIZE
	.align		4
.L_10:
        /*0030*/ 	.byte	0x04, 0x11
        /*0032*/ 	.short	(.L_12 - .L_11)
	.align		4
.L_11:
        /*0034*/ 	.word	index@(matmul_kernel)
        /*0038*/ 	.word	0x00000000


	//----- nvinfo : EIATTR_MIN_STACK_SIZE
	.align		4
.L_12:
        /*003c*/ 	.byte	0x04, 0x12
        /*003e*/ 	.short	(.L_14 - .L_13)
	.align		4
.L_13:
        /*0040*/ 	.word	index@(matmul_kernel)
        /*0044*/ 	.word	0x00000000
.L_14:


//--------------------- .nv.info.matmul_kernel    --------------------------
	.section	.nv.info.matmul_kernel,"",@"SHT_CUDA_INFO"
	.sectionflags	@""
	.align	4


	//----- nvinfo : EIATTR_CUDA_API_VERSION
	.align		4
        /*0000*/ 	.byte	0x04, 0x37
        /*0002*/ 	.short	(.L_16 - .L_15)
.L_15:
        /*0004*/ 	.word	0x00000081


	//----- nvinfo : EIATTR_KPARAM_INFO
	.align		4
.L_16:
        /*0008*/ 	.byte	0x04, 0x17
        /*000a*/ 	.short	(.L_18 - .L_17)
.L_17:
        /*000c*/ 	.word	0x00000000
        /*0010*/ 	.short	0x000d
        /*0012*/ 	.short	0x0048
        /*0014*/ 	.byte	0x00, 0xf4, 0x21, 0x00


	//----- nvinfo : EIATTR_KPARAM_INFO
	.align		4
.L_18:
        /*0018*/ 	.byte	0x04, 0x17
        /*001a*/ 	.short	(.L_20 - .L_19)
.L_19:
        /*001c*/ 	.word	0x00000000
        /*0020*/ 	.short	0x000c
        /*0022*/ 	.short	0x0040
        /*0024*/ 	.byte	0x00, 0xf4, 0x21, 0x00


	//----- nvinfo : EIATTR_KPARAM_INFO
	.align		4
.L_20:
        /*0028*/ 	.byte	0x04, 0x17
        /*002a*/ 	.short	(.L_22 - .L_21)
.L_21:
        /*002c*/ 	.word	0x00000000
        /*0030*/ 	.short	0x000b
        /*0032*/ 	.short	0x0038
        /*0034*/ 	.byte	0x00, 0xf0, 0x11, 0x00


	//----- nvinfo : EIATTR_KPARAM_INFO
	.align		4
.L_22:
        /*0038*/ 	.byte	0x04, 0x17
        /*003a*/ 	.short	(.L_24 - .L_23)
.L_23:
        /*003c*/ 	.word	0x00000000
        /*0040*/ 	.short	0x000a
        /*0042*/ 	.short	0x0034
        /*0044*/ 	.byte	0x00, 0xf0, 0x11, 0x00


	//----- nvinfo : EIATTR_KPARAM_INFO
	.align		4
.L_24:
        /*0048*/ 	.byte	0x04, 0x17
        /*004a*/ 	.short	(.L_26 - .L_25)
.L_25:
        /*004c*/ 	.word	0x00000000
        /*0050*/ 	.short	0x0009
        /*0052*/ 	.short	0x0030
        /*0054*/ 	.byte	0x00, 0xf0, 0x11, 0x00


	//----- nvinfo : EIATTR_KPARAM_INFO
	.align		4
.L_26:
        /*0058*/ 	.byte	0x04, 0x17
        /*005a*/ 	.short	(.L_28 - .L_27)
.L_27:
        /*005c*/ 	.word	0x00000000
        /*0060*/ 	.short	0x0008
        /*0062*/ 	.short	0x002c
        /*0064*/ 	.byte	0x00, 0xf0, 0x11, 0x00


	//----- nvinfo : EIATTR_KPARAM_INFO
	.align		4
.L_28:
        /*0068*/ 	.byte	0x04, 0x17
        /*006a*/ 	.short	(.L_30 - .L_29)
.L_29:
        /*006c*/ 	.word	0x00000000
        /*0070*/ 	.short	0x0007
        /*0072*/ 	.short	0x0028
        /*0074*/ 	.byte	0x00, 0xf0, 0x11, 0x00


	//----- nvinfo : EIATTR_KPARAM_INFO
	.align		4
.L_30:
        /*0078*/ 	.byte	0x04, 0x17
        /*007a*/ 	.short	(.L_32 - .L_31)
.L_31:
        /*007c*/ 	.word	0x00000000
        /*0080*/ 	.short	0x0006
        /*0082*/ 	.short	0x0024
        /*0084*/ 	.byte	0x00, 0xf0, 0x11, 0x00


	//----- nvinfo : EIATTR_KPARAM_INFO
	.align		4
.L_32:
        /*0088*/ 	.byte	0x04, 0x17
        /*008a*/ 	.short	(.L_34 - .L_33)
.L_33:
        /*008c*/ 	.word	0x00000000
        /*0090*/ 	.short	0x0005
        /*0092*/ 	.short	0x0020
        /*0094*/ 	.byte	0x00, 0xf0, 0x11, 0x00


	//----- nvinfo : EIATTR_KPARAM_INFO
	.align		4
.L_34:
        /*0098*/ 	.byte	0x04, 0x17
        /*009a*/ 	.short	(.L_36 - .L_35)
.L_35:
        /*009c*/ 	.word	0x00000000
        /*00a0*/ 	.short	0x0004
        /*00a2*/ 	.short	0x001c
        /*00a4*/ 	.byte	0x00, 0xf0, 0x11, 0x00


	//----- nvinfo : EIATTR_KPARAM_INFO
	.align		4
.L_36:
        /*00a8*/ 	.byte	0x04, 0x17
        /*00aa*/ 	.short	(.L_38 - .L_37)
.L_37:
        /*00ac*/ 	.word	0x00000000
        /*00b0*/ 	.short	0x0003
        /*00b2*/ 	.short	0x0018
        /*00b4*/ 	.byte	0x00, 0xf0, 0x11, 0x00


	//----- nvinfo : EIATTR_KPARAM_INFO
	.align		4
.L_38:
        /*00b8*/ 	.byte	0x04, 0x17
        /*00ba*/ 	.short	(.L_40 - .L_39)
.L_39:
        /*00bc*/ 	.word	0x00000000
        /*00c0*/ 	.short	0x0002
        /*00c2*/ 	.short	0x0010
        /*00c4*/ 	.byte	0x00, 0xf4, 0x21, 0x00


	//----- nvinfo : EIATTR_KPARAM_INFO
	.align		4
.L_40:
        /*00c8*/ 	.byte	0x04, 0x17
        /*00ca*/ 	.short	(.L_42 - .L_41)
.L_41:
        /*00cc*/ 	.word	0x00000000
        /*00d0*/ 	.short	0x0001
        /*00d2*/ 	.short	0x0008
        /*00d4*/ 	.byte	0x00, 0xf4, 0x21, 0x00


	//----- nvinfo : EIATTR_KPARAM_INFO
	.align		4
.L_42:
        /*00d8*/ 	.byte	0x04, 0x17
        /*00da*/ 	.short	(.L_44 - .L_43)
.L_43:
        /*00dc*/ 	.word	0x00000000
        /*00e0*/ 	.short	0x0000
        /*00e2*/ 	.short	0x0000
        /*00e4*/ 	.byte	0x00, 0xf4, 0x21, 0x00


	//----- nvinfo : EIATTR_AT_ENTRY_FRAGMENTS
	.align		4
.L_44:
        /*00e8*/ 	.byte	0x04, 0x4f
        /*00ea*/ 	.short	(.L_46 - .L_45)


	//   ....[0]....
.L_45:
        /*00ec*/ 	.word	0x00000004


	//----- nvinfo : EIATTR_RESERVED_SMEM_USED
	.align		4
.L_46:
        /*00f0*/ 	.byte	0x01, 0x41
	.zero		2


	//----- nvinfo : EIATTR_SPARSE_MMA_MASK
	.align		4
        /*00f4*/ 	.byte	0x03, 0x50
        /*00f6*/ 	.short	0x0000


	//----- nvinfo : EIATTR_TCGEN05_1CTA_USED
	.align		4
        /*00f8*/ 	.byte	0x01, 0x51
	.zero		2


	//----- nvinfo : EIATTR_MAXREG_COUNT
	.align		4
        /*00fc*/ 	.byte	0x03, 0x1b
        /*00fe*/ 	.short	0x00ff


	//----- nvinfo : EIATTR_NUM_BARRIERS
	.align		4
        /*0100*/ 	.byte	0x02, 0x4c
        /*0102*/ 	.byte	0x01
	.zero		1


	//----- nvinfo : EIATTR_INT_WARP_WIDE_INSTR_OFFSETS
	.align		4
        /*0104*/ 	.byte	0x04, 0x31
        /*0106*/ 	.short	(.L_48 - .L_47)


	//   ....[0]....
.L_47:
        /*0108*/ 	.word	0x00000f20


	//   ....[1]....
        /*010c*/ 	.word	0x00000f40


	//   ....[2]....
        /*0110*/ 	.word	0x00003a30


	//   ....[3]....
        /*0114*/ 	.word	0x000061f0


	//   ....[4]....
        /*0118*/ 	.word	0x00006240


	//----- nvinfo : EIATTR_COOP_GROUP_MASK_REGIDS
	.align		4
.L_48:
        /*011c*/ 	.byte	0x04, 0x29
        /*011e*/ 	.short	(.L_50 - .L_49)


	//   ....[0]....
.L_49:
        /*0120*/ 	.word	0xffffffff


	//   ....[1]....
        /*0124*/ 	.word	0xffffffff


	//   ....[2]....
        /*0128*/ 	.word	0xffffffff


	//   ....[3]....
        /*012c*/ 	.word	0xffffffff


	//----- nvinfo : EIATTR_COOP_GROUP_INSTR_OFFSETS
	.align		4
.L_50:
        /*0130*/ 	.byte	0x04, 0x28
        /*0132*/ 	.short	(.L_52 - .L_51)


	//   ....[0]....
.L_51:
        /*0134*/ 	.word	0x00000060


	//   ....[1]....
        /*0138*/ 	.word	0x00000320


	//   ....[2]....
        /*013c*/ 	.word	0x00006080


	//   ....[3]....
        /*0140*/ 	.word	0x000062f0


	//----- nvinfo : EIATTR_VRC_CTA_INIT_COUNT
	.align		4
.L_52:
        /*0144*/ 	.byte	0x02, 0x4a
        /*0146*/ 	.byte	0x80
	.zero		1


	//----- nvinfo : EIATTR_MBARRIER_INSTR_OFFSETS
	.align		4
        /*0148*/ 	.byte	0x04, 0x39
        /*014a*/ 	.short	(.L_54 - .L_53)


	//   ....[0]....
.L_53:
        /*014c*/ 	.word	0x00001060
        /*0150*/ 	.word	0x000000ff
        /*0154*/ 	.word	0x00000000
        /*0158*/ 	.short	0x0100
        /*015a*/ 	.byte	0x0b
	.zero		1


	//   ....[1]....
        /*015c*/ 	.word	0x00003a60
        /*0160*/ 	.word	0x000000ff
        /*0164*/ 	.word	0x0000c008
        /*0168*/ 	.short	0x0100
        /*016a*/ 	.byte	0x09
	.zero		1


	//   ....[2]....
        /*016c*/ 	.word	0x00004270
        /*0170*/ 	.word	0x000000ff
        /*0174*/ 	.word	0x00000000
        /*0178*/ 	.short	0x010a
        /*017a*/ 	.byte	0x0b
	.zero		1


	//   ....[3]....
        /*017c*/ 	.word	0x00005210
        /*0180*/ 	.word	0x000000ff
        /*0184*/ 	.word	0x00000000
        /*0188*/ 	.short	0x010a
        /*018a*/ 	.byte	0x0b
	.zero		1


	//   ....[4]....
        /*018c*/ 	.word	0x00005310
        /*0190*/ 	.word	0x000000ff
        /*0194*/ 	.word	0x0000c000
        /*0198*/ 	.short	0x0108
        /*019a*/ 	.byte	0x09
	.zero		1


	//   ....[5]....
        /*019c*/ 	.word	0x00005390
        /*01a0*/ 	.word	0x000000ff
        /*01a4*/ 	.word	0x0000c008
        /*01a8*/ 	.short	0x0108
        /*01aa*/ 	.byte	0x09
	.zero		1


	//   ....[6]....
        /*01ac*/ 	.word	0x00006310
        /*01b0*/ 	.word	0x000000ff
        /*01b4*/ 	.word	0x00000000
        /*01b8*/ 	.short	0x010a
        /*01ba*/ 	.byte	0x0b
	.zero		1


	//   ....[7]....
        /*01bc*/ 	.word	0x00006340
        /*01c0*/ 	.word	0x000000ff
        /*01c4*/ 	.word	0x00000000
        /*01c8*/ 	.short	0x010a
        /*01ca*/ 	.byte	0x0b
	.zero		1


	//----- nvinfo : EIATTR_NUM_MBARRIERS
	.align		4
.L_54:
        /*01cc*/ 	.byte	0x03, 0x38
        /*01ce*/ 	.short	0x0002


	//----- nvinfo : EIATTR_EXIT_INSTR_OFFSETS
	.align		4
        /*01d0*/ 	.byte	0x04, 0x1c
        /*01d2*/ 	.short	(.L_56 - .L_55)


	//   ....[0]....
.L_55:
        /*01d4*/ 	.word	0x00006300


	//----- nvinfo : EIATTR_REQNTID
	.align		4
.L_56:
        /*01d8*/ 	.byte	0x04, 0x10
        /*01da*/ 	.short	(.L_58 - .L_57)
.L_57:
        /*01dc*/ 	.word	0x00000100
        /*01e0*/ 	.word	0x00000001
        /*01e4*/ 	.word	0x00000001


	//----- nvinfo : EIATTR_CRS_STACK_SIZE
	.align		4
.L_58:
        /*01e8*/ 	.byte	0x04, 0x1e
        /*01ea*/ 	.short	(.L_60 - .L_59)
.L_59:
        /*01ec*/ 	.word	0x00000000


	//----- nvinfo : EIATTR_CBANK_PARAM_SIZE
	.align		4
.L_60:
        /*01f0*/ 	.byte	0x03, 0x19
        /*01f2*/ 	.short	0x0050


	//----- nvinfo : EIATTR_PARAM_CBANK
	.align		4
        /*01f4*/ 	.byte	0x04, 0x0a
        /*01f6*/ 	.short	(.L_62 - .L_61)
	.align		4
.L_61:
        /*01f8*/ 	.word	index@(.nv.constant0.matmul_kernel)
        /*01fc*/ 	.short	0x0380
        /*01fe*/ 	.short	0x0050


	//----- nvinfo : EIATTR_SW_WAR
	.align		4
.L_62:
        /*0200*/ 	.byte	0x04, 0x36
        /*0202*/ 	.short	(.L_64 - .L_63)
.L_63:
        /*0204*/ 	.word	0x00000008
.L_64:


//--------------------- .nv.compat                --------------------------
	.section	.nv.compat,"",@"SHT_CUDA_COMPAT_INFO"
	.align	4
        /*0000*/ 	.byte	0x02, 0x02, 0x02, 0x00, 0x02, 0x05, 0x05, 0x00, 0x02, 0x03, 0x00, 0x00, 0x02, 0x06, 0x01, 0x00


//--------------------- .nv.callgraph             --------------------------
	.section	.nv.callgraph,"",@"SHT_CUDA_CALLGRAPH"
	.align	4
	.sectionentsize	8
	.align		4
        /*0000*/ 	.word	0x00000000
	.align		4
        /*0004*/ 	.word	0xffffffff
	.align		4
        /*0008*/ 	.word	0x00000000
	.align		4
        /*000c*/ 	.word	0xfffffffe
	.align		4
        /*0010*/ 	.word	0x00000000
	.align		4
        /*0014*/ 	.word	0xfffffffd
	.align		4
        /*0018*/ 	.word	0x00000000
	.align		4
        /*001c*/ 	.word	0xfffffffc


//--------------------- .text.matmul_kernel       --------------------------
	.section	.text.matmul_kernel,"ax",@progbits
	.align	128
        .global         matmul_kernel
        .type           matmul_kernel,@function
        .size           matmul_kernel,(.L_x_20 - matmul_kernel)
        .other          matmul_kernel,@"STO_CUDA_ENTRY STV_DEFAULT"
matmul_kernel:
.text.matmul_kernel:
[----:B------:R-:W0:Y:S01]  /*0000*/  LDC R1, c[0x0][0x37c] ;  /* 0x0000df00ff017b82 */ /* 0x000e220000000800 */
[----:B------:R-:W1:Y:S01]  /*0010*/  S2R R110, SR_TID.X ;  /* 0x00000000006e7919 */ /* 0x000e620000002100 */
[----:B------:R-:W2:Y:S01]  /*0020*/  LDCU.64 UR20, c[0x0][0x358] ;  /* 0x00006b00ff1477ac */ /* 0x000ea20008000a00 */
[----:B-1----:R-:W-:-:S13]  /*0030*/  ISETP.GE.U32.AND P1, PT, R110, 0x20, PT ;  /* 0x000000206e00780c */ /* 0x002fda0003f26070 */
[----:B--2---:R-:W-:Y:S05]  /*0040*/  @P1 BRA `(.L_x_0) ;  /* 0x0000000000b81947 */ /* 0x004fea0003800000 */
[----:B------:R-:W1:Y:S01]  /*0050*/  S2UR UR6, SR_CgaCtaId ;  /* 0x00000000000679c3 */ /* 0x000e620000008800 */
[----:B------:R-:W-:Y:S01]  /*0060*/  NOP ;  /* 0x0000000000007918 */ /* 0x000fe20000000000 */
[----:B------:R-:W-:Y:S02]  /*0070*/  UMOV UR4, 0x40 ;  /* 0x0000004000047882 */ /* 0x000fe40000000000 */
[----:B-1----:R-:W-:-:S09]  /*0080*/  ULEA UR4, UR6, UR4, 0x18 ;  /* 0x0000000406047291 */ /* 0x002fd2000f8ec0ff */
[----:B------:R-:W1:Y:S01]  /*0090*/  LDS.U8 R0, [UR4] ;  /* 0x00000004ff007984 */ /* 0x000e620008000000 */
[----:B------:R-:W-:Y:S02]  /*00a0*/  UMOV UR4, 0x400 ;  /* 0x0000040000047882 */ /* 0x000fe40000000000 */
[----:B------:R-:W-:Y:S01]  /*00b0*/  ULEA UR4, UR6, UR4, 0x18 ;  /* 0x0000000406047291 */ /* 0x000fe2000f8ec0ff */
[----:B-1----:R-:W-:-:S13]  /*00c0*/  ISETP.NE.AND P0, PT, R0, RZ, PT ;  /* 0x000000ff0000720c */ /* 0x002fda0003f05270 */
[----:B------:R-:W-:Y:S05]  /*00d0*/  @P0 BRA `(.L_x_1) ;  /* 0x00000000007c0947 */ /* 0x000fea0003800000 */
[----:B------:R-:W-:-:S13]  /*00e0*/  ELECT P0, URZ, PT ;  /* 0x0000000000ff782f */ /* 0x000fda0003800000 */
[----:B------:R-:W-:Y:S05]  /*00f0*/  @!P0 BRA `(.L_x_2) ;  /* 0x0000000000848947 */ /* 0x000fea0003800000 */
[----:B------:R-:W-:Y:S01]  /*0100*/  UMOV UR5, 0x4 ;  /* 0x0000000400057882 */ /* 0x000fe20000000000 */
[----:B------:R-:W-:Y:S02]  /*0110*/  IMAD.MOV.U32 R4, RZ, RZ, 0x1 ;  /* 0x00000001ff047424 */ /* 0x000fe400078e00ff */
[----:B------:R-:W-:Y:S02]  /*0120*/  IMAD.MOV.U32 R5, RZ, RZ, 0xf ;  /* 0x0000000fff057424 */ /* 0x000fe400078e00ff */
[----:B------:R-:W-:Y:S04]  /*0130*/  DEPBAR.LE SB1, 0x36 ;  /* 0x00009d800000791a */ /* 0x000fe80000000000 */
[----:B------:R-:W1:Y:S02]  /*0140*/  UTCATOMSWS.FIND_AND_SET.ALIGN UP0, UR5, UR5 ;  /* 0x00000005000575e3 */ /* 0x000e640008000800 */
[----:B-1----:R-:W-:-:S04]  /*0150*/  PLOP3.LUT P0, PT, PT, PT, UP0, 0x80, 0x8 ;  /* 0x000000000008781c */ /* 0x002fc80003f0f008 */
[----:B------:R-:W-:-:S04]  /*0160*/  SEL R0, RZ, 0xffffffff, !P0 ;  /* 0xffffffffff007807 */ /* 0x000fc80004000000 */
[----:B------:R-:W-:Y:S01]  /*0170*/  ISETP.NE.AND P0, PT, R0, RZ, PT ;  /* 0x000000ff0000720c */ /* 0x000fe20003f05270 */
[----:B------:R-:W-:-:S12]  /*0180*/  IMAD.U32 R0, RZ, RZ, UR5 ;  /* 0x00000005ff007e24 */ /* 0x000fd8000f8e00ff */
[----:B------:R-:W-:Y:S05]  /*0190*/  @P0 BRA `(.L_x_3) ;  /* 0x0000000000240947 */ /* 0x000fea0003800000 */
.L_x_4:
[----:B------:R-:W-:Y:S05]  /*01a0*/  NANOSLEEP 0x64 ;  /* 0x000000640000795d */ /* 0x000fea0003800000 */
[----:B------:R-:W-:-:S05]  /*01b0*/  UMOV UR5, 0x4 ;  /* 0x0000000400057882 */ /* 0x000fca0000000000 */
[----:B------:R-:W-:Y:S04]  /*01c0*/  DEPBAR.LE SB1, 0x36 ;  /* 0x00009d800000791a */ /* 0x000fe80000000000 */
[----:B------:R-:W1:Y:S02]  /*01d0*/  UTCATOMSWS.FIND_AND_SET.ALIGN UP0, UR5, UR5 ;  /* 0x00000005000575e3 */ /* 0x000e640008000800 */
[----:B-1----:R-:W-:-:S04]  /*01e0*/  PLOP3.LUT P0, PT, PT, PT, UP0, 0x80, 0x8 ;  /* 0x000000000008781c */ /* 0x002fc80003f0f008 */
[----:B------:R-:W-:-:S04]  /*01f0*/  SEL R0, RZ, 0xffffffff, !P0 ;  /* 0xffffffffff007807 */ /* 0x000fc80004000000 */
[----:B------:R-:W-:Y:S01]  /*0200*/  ISETP.NE.AND P0, PT, R0, RZ, PT ;  /* 0x000000ff0000720c */ /* 0x000fe20003f05270 */
[----:B------:R-:W-:-:S12]  /*0210*/  IMAD.U32 R0, RZ, RZ, UR5 ;  /* 0x00000005ff007e24 */ /* 0x000fd8000f8e00ff */
[----:B------:R-:W-:Y:S05]  /*0220*/  @!P0 BRA `(.L_x_4) ;  /* 0xfffffffc00dc8947 */ /* 0x000fea000383ffff */
.L_x_3:
[C---:B------:R-:W-:Y:S01]  /*0230*/  VIADD R3, R0.reuse, 0x10 ;  /* 0x0000001000037836 */ /* 0x040fe20000000000 */
[----:B------:R-:W-:Y:S01]  /*0240*/  UMOV UR5, 0x50 ;  /* 0x0000005000057882 */ /* 0x000fe20000000000 */
[----:B------:R-:W-:Y:S01]  /*0250*/  SHF.L.U32 R2, R5, R0, RZ ;  /* 0x0000000005027219 */ /* 0x000fe200000006ff */
[----:B------:R-:W-:Y:S01]  /*0260*/  ULEA UR5, UR6, UR5, 0x18 ;  /* 0x0000000506057291 */ /* 0x000fe2000f8ec0ff */
[----:B------:R-:W-:Y:S01]  /*0270*/  IMAD.SHL.U32 R0, R0, 0x20, RZ ;  /* 0x0000002000007824 */ /* 0x000fe200078e00ff */
[----:B------:R-:W-:-:S04]  /*0280*/  SHF.L.U32 R3, R4, R3, RZ ;  /* 0x0000000304037219 */ /* 0x000fc800000006ff */
[----:B------:R-:W-:-:S05]  /*0290*/  LOP3.LUT R2, R3, R2, RZ, 0xfc, !PT ;  /* 0x0000000203027212 */ /* 0x000fca00078efcff */
[----:B------:R1:W-:Y:S04]  /*02a0*/  ATOMS.OR RZ, [UR5], R2 ;  /* 0x00000002ffff798c */ /* 0x0003e8000b000005 */
[----:B------:R1:W-:Y:S01]  /*02b0*/  STS [UR4], R0 ;  /* 0x00000000ff007988 */ /* 0x0003e20008000804 */
[----:B------:R-:W-:Y:S05]  /*02c0*/  BRA `(.L_x_2) ;  /* 0x0000000000107947 */ /* 0x000fea0003800000 */
.L_x_1:
[----:B------:R-:W-:Y:S01]  /*02d0*/  IMAD.MOV.U32 R0, RZ, RZ, -0x1 ;  /* 0xffffffffff007424 */ /* 0x000fe200078e00ff */
[----:B------:R-:W-:-:S04]  /*02e0*/  MOV R2, 0x310 ;  /* 0x0000031000027802 */ /* 0x000fc80000000f00 */
[----:B------:R1:W-:Y:S03]  /*02f0*/  STS [UR4], R0 ;  /* 0x00000000ff007988 */ /* 0x0003e60008000804 */
[----:B01----:R-:W-:Y:S05]  /*0300*/  CALL.REL.NOINC `($__internal_1_$__cuda_sm10x_tcgen05_guardrail_trap_phase_invalid_during_alloc) ;  /* 0x0000006000247944 */ /* 0x003fea0003c00000 */
.L_x_2:
[----:B------:R-:W-:Y:S05]  /*0310*/  WARPSYNC.ALL ;  /* 0x0000000000007948 */ /* 0x000fea0003800000 */
[----:B------:R-:W-:Y:S01]  /*0320*/  NOP ;  /* 0x0000000000007918 */ /* 0x000fe20000000000 */
.L_x_0:
[----:B------:R-:W2:Y:S01]  /*0330*/  LDC.64 R28, c[0x0][0x398] ;  /* 0x0000e600ff1c7b82 */ /* 0x000ea20000000a00 */
[----:B------:R-:W3:Y:S01]  /*0340*/  S2R R5, SR_CTAID.X ;  /* 0x0000000000057919 */ /* 0x000ee20000002500 */
[C---:B------:R-:W-:Y:S01]  /*0350*/  LOP3.LUT R119, R110.reuse, 0x3f, RZ, 0xc0, !PT ;  /* 0x0000003f6e777812 */ /* 0x040fe200078ec0ff */
[----:B------:R-:W-:Y:S01]  /*0360*/  UMOV UR9, 0x400 ;  /* 0x0000040000097882 */ /* 0x000fe20000000000 */
[--C-:B------:R-:W-:Y:S01]  /*0370*/  SHF.R.U32.HI R79, RZ, 0x5, R110.reuse ;  /* 0x00000005ff4f7819 */ /* 0x100fe2000001166e */
[----:B------:R-:W-:Y:S01]  /*0380*/  UMOV UR6, 0x1 ;  /* 0x0000000100067882 */ /* 0x000fe20000000000 */
[----:B------:R-:W-:Y:S01]  /*0390*/  SHF.R.U32.HI R121, RZ, 0x6, R110 ;  /* 0x00000006ff797819 */ /* 0x000fe2000001166e */
[----:B------:R-:W4:Y:S01]  /*03a0*/  LDCU.128 UR12, c[0x0][0x380] ;  /* 0x00007000ff0c77ac */ /* 0x000f220008000c00 */
[----:B------:R-:W5:Y:S01]  /*03b0*/  S2UR UR4, SR_CgaCtaId ;  /* 0x00000000000479c3 */ /* 0x000f620000008800 */
[----:B------:R-:W-:Y:S02]  /*03c0*/  LOP3.LUT R118, R110, 0xff, RZ, 0xc0, !PT ;  /* 0x000000ff6e767812 */ /* 0x000fe400078ec0ff */
[----:B------:R-:W-:-:S02]  /*03d0*/  SGXT.U32 R121, R121, 0x2 ;  /* 0x000000027979781a */ /* 0x000fc40000000000 */
[----:B------:R-:W-:Y:S02]  /*03e0*/  PRMT R124, RZ, 0x7610, R124 ;  /* 0x00007610ff7c7816 */ /* 0x000fe4000000007c */
[C---:B------:R-:W-:Y:S02]  /*03f0*/  LOP3.LUT R129, R121.reuse, 0x10, RZ, 0xfc, !PT ;  /* 0x0000001079817812 */ /* 0x040fe400078efcff */
[----:B------:R-:W-:Y:S02]  /*0400*/  PRMT R122, RZ, 0x7610, R122 ;  /* 0x00007610ff7a7816 */ /* 0x000fe4000000007a */
[----:B------:R-:W-:Y:S01]  /*0410*/  LOP3.LUT R131, R121, 0x18, RZ, 0xfc, !PT ;  /* 0x0000001879837812 */ /* 0x000fe200078efcff */
[----:B-12---:R-:W-:Y:S01]  /*0420*/  VIADD R0, R29, 0x7f ;  /* 0x0000007f1d007836 */ /* 0x006fe20000000000 */
[----:B------:R-:W-:-:S04]  /*0430*/  IABS R11, R28 ;  /* 0x0000001c000b7213 */ /* 0x000fc80000000000 */
[----:B------:R-:W-:Y:S01]  /*0440*/  SHF.R.S32.HI R3, RZ, 0x1f, R0 ;  /* 0x0000001fff037819 */ /* 0x000fe20000011400 */
[----:B-----5:R-:W-:-:S03]  /*0450*/  ULEA UR9, UR4, UR9, 0x18 ;  /* 0x0000000904097291 */ /* 0x020fc6000f8ec0ff */
[----:B------:R-:W-:Y:S02]  /*0460*/  LEA.HI R3, R3, R0, RZ, 0x7 ;  /* 0x0000000003037211 */ /* 0x000fe400078f38ff */
[----:B---3--:R-:W-:Y:S01]  /*0470*/  IABS R8, R5 ;  /* 0x0000000500087213 */ /* 0x008fe20000000000 */
[----:B------:R-:W-:Y:S01]  /*0480*/  UIADD3 UR11, UPT, UPT, UR9, 0xc000, URZ ;  /* 0x0000c000090b7890 */ /* 0x000fe2000fffe0ff */
[----:B------:R-:W-:-:S05]  /*0490*/  SHF.R.S32.HI R3, RZ, 0x7, R3 ;  /* 0x00000007ff037819 */ /* 0x000fca0000011403 */
[----:B------:R-:W-:-:S05]  /*04a0*/  IMAD.SHL.U32 R4, R3, 0x8, RZ ;  /* 0x0000000803047824 */ /* 0x000fca00078e00ff */
[-C--:B------:R-:W-:Y:S02]  /*04b0*/  IABS R7, R4.reuse ;  /* 0x0000000400077213 */ /* 0x080fe40000000000 */
[----:B------:R-:W-:Y:S02]  /*04c0*/  IABS R10, R4 ;  /* 0x00000004000a7213 */ /* 0x000fe40000000000 */
[----:B------:R-:W1:Y:S08]  /*04d0*/  I2F.RP R0, R7 ;  /* 0x0000000700007306 */ /* 0x000e700000209400 */
[----:B-1----:R-:W1:Y:S02]  /*04e0*/  MUFU.RCP R0, R0 ;  /* 0x0000000000007308 */ /* 0x002e640000001000 */
[----:B-1----:R-:W-:-:S02]  /*04f0*/  VIADD R2, R0, 0xffffffe ;  /* 0x0ffffffe00027836 */ /* 0x002fc40000000000 */
[----:B------:R-:W-:-:S04]  /*0500*/  IMAD.MOV R0, RZ, RZ, -R10 ;  /* 0x000000ffff007224 */ /* 0x000fc800078e0a0a */
[----:B------:R1:W2:Y:S02]  /*0510*/  F2I.FTZ.U32.TRUNC.NTZ R3, R2 ;  /* 0x0000000200037305 */ /* 0x0002a4000021f000 */
[----:B-1----:R-:W-:Y:S02]  /*0520*/  IMAD.MOV.U32 R2, RZ, RZ, RZ ;  /* 0x000000ffff027224 */ /* 0x002fe400078e00ff */
[----:B--2---:R-:W-:-:S04]  /*0530*/  IMAD.MOV R6, RZ, RZ, -R3 ;  /* 0x000000ffff067224 */ /* 0x004fc800078e0a03 */
[----:B------:R-:W-:Y:S02]  /*0540*/  IMAD R9, R6, R7, RZ ;  /* 0x0000000706097224 */ /* 0x000fe400078e02ff */
[----:B------:R-:W-:Y:S02]  /*0550*/  IMAD.MOV.U32 R6, RZ, RZ, R8 ;  /* 0x000000ffff067224 */ /* 0x000fe400078e0008 */
[----:B------:R-:W-:-:S06]  /*0560*/  IMAD.HI.U32 R3, R3, R9, R2 ;  /* 0x0000000903037227 */ /* 0x000fcc00078e0002 */
[----:B------:R-:W-:-:S04]  /*0570*/  IMAD.HI.U32 R3, R3, R6, RZ ;  /* 0x0000000603037227 */ /* 0x000fc800078e00ff */
[----:B------:R-:W-:Y:S01]  /*0580*/  IMAD R0, R3, R0, R6 ;  /* 0x0000000003007224 */ /* 0x000fe200078e0206 */
[----:B------:R-:W-:Y:S04]  /*0590*/  BAR.SYNC.DEFER_BLOCKING 0x0 ;  /* 0x0000000000007b1d */ /* 0x000fe80000010000 */
[----:B------:R-:W-:-:S13]  /*05a0*/  ISETP.GT.U32.AND P2, PT, R7, R0, PT ;  /* 0x000000000700720c */ /* 0x000fda0003f44070 */
[----:B------:R-:W-:Y:S02]  /*05b0*/  @!P2 IMAD.IADD R0, R0, 0x1, -R7 ;  /* 0x000000010000a824 */ /* 0x000fe400078e0a07 */
[----:B------:R-:W-:Y:S01]  /*05c0*/  @!P2 VIADD R3, R3, 0x1 ;  /* 0x000000010303a836 */ /* 0x000fe20000000000 */
[----:B------:R-:W-:Y:S02]  /*05d0*/  ISETP.NE.AND P2, PT, R4, RZ, PT ;  /* 0x000000ff0400720c */ /* 0x000fe40003f45270 */
[----:B------:R-:W-:Y:S02]  /*05e0*/  ISETP.GE.U32.AND P0, PT, R0, R7, PT ;  /* 0x000000070000720c */ /* 0x000fe40003f06070 */
[----:B------:R-:W-:-:S04]  /*05f0*/  LOP3.LUT R0, R5, R4, RZ, 0x3c, !PT ;  /* 0x0000000405007212 */ /* 0x000fc800078e3cff */
[----:B------:R-:W-:Y:S01]  /*0600*/  ISETP.GE.AND P3, PT, R0, RZ, PT ;  /* 0x000000ff0000720c */ /* 0x000fe20003f66270 */
[----:B------:R-:W-:-:S06]  /*0610*/  VIADD R0, R28, 0x3f ;  /* 0x0000003f1c007836 */ /* 0x000fcc0000000000 */
[----:B------:R-:W-:-:S04]  /*0620*/  @P0 VIADD R3, R3, 0x1 ;  /* 0x0000000103030836 */ /* 0x000fc80000000000 */
[----:B------:R-:W-:Y:S01]  /*0630*/  IMAD.MOV.U32 R2, RZ, RZ, R3 ;  /* 0x000000ffff027224 */ /* 0x000fe200078e0003 */
[----:B------:R-:W-:-:S03]  /*0640*/  SHF.R.S32.HI R3, RZ, 0x1f, R0 ;  /* 0x0000001fff037819 */ /* 0x000fc60000011400 */
[----:B------:R-:W-:Y:S01]  /*0650*/  @!P3 IMAD.MOV R2, RZ, RZ, -R2 ;  /* 0x000000ffff02b224 */ /* 0x000fe200078e0a02 */
[----:B------:R-:W-:Y:S02]  /*0660*/  @!P2 LOP3.LUT R2, RZ, R4, RZ, 0x33, !PT ;  /* 0x00000004ff02a212 */ /* 0x000fe400078e33ff */
[----:B------:R-:W-:-:S03]  /*0670*/  LEA.HI R3, R3, R0, RZ, 0x6 ;  /* 0x0000000003037211 */ /* 0x000fc600078f30ff */
[----:B------:R-:W-:Y:S02]  /*0680*/  IMAD.SHL.U32 R6, R2, 0x8, RZ ;  /* 0x0000000802067824 */ /* 0x000fe400078e00ff */
[----:B------:R-:W-:-:S03]  /*0690*/  IMAD.MOV R2, RZ, RZ, -R2 ;  /* 0x000000ffff027224 */ /* 0x000fc600078e0a02 */
[----:B------:R-:W-:Y:S01]  /*06a0*/  LEA.HI.SX32 R3, R3, -R6, 0x1a ;  /* 0x8000000603037211 */ /* 0x000fe200078fd2ff */
[----:B------:R-:W-:-:S03]  /*06b0*/  IMAD R10, R4, R2, R5 ;  /* 0x00000002040a7224 */ /* 0x000fc600078e0205 */
[----:B------:R-:W-:Y:S02]  /*06c0*/  VIMNMX R13, PT, PT, R3, 0x8, PT ;  /* 0x00000008030d7848 */ /* 0x000fe40003fe0100 */
[----:B------:R-:W-:Y:S02]  /*06d0*/  IABS R9, R10 ;  /* 0x0000000a00097213 */ /* 0x000fe40000000000 */
[-C--:B------:R-:W-:Y:S02]  /*06e0*/  IABS R7, R13.reuse ;  /* 0x0000000d00077213 */ /* 0x080fe40000000000 */
[----:B------:R-:W-:Y:S02]  /*06f0*/  IABS R4, R13 ;  /* 0x0000000d00047213 */ /* 0x000fe40000000000 */
[----:B------:R-:W1:Y:S08]  /*0700*/  I2F.RP R0, R7 ;  /* 0x0000000700007306 */ /* 0x000e700000209400 */
[----:B-1----:R-:W1:Y:S02]  /*0710*/  MUFU.RCP R0, R0 ;  /* 0x0000000000007308 */ /* 0x002e640000001000 */
[----:B-1----:R-:W-:-:S02]  /*0720*/  VIADD R3, R0, 0xffffffe ;  /* 0x0ffffffe00037836 */ /* 0x002fc40000000000 */
[----:B------:R-:W-:Y:S01]  /*0730*/  IMAD.MOV R0, RZ, RZ, -R4 ;  /* 0x000000ffff007224 */ /* 0x000fe200078e0a04 */
[----:B------:R-:W-:-:S03]  /*0740*/  IABS R4, R29 ;  /* 0x0000001d00047213 */ /* 0x000fc60000000000 */
[----:B------:R-:W1:Y:S02]  /*0750*/  F2I.FTZ.U32.TRUNC.NTZ R3, R3 ;  /* 0x0000000300037305 */ /* 0x000e64000021f000 */
[----:B-1----:R-:W-:-:S04]  /*0760*/  IMAD.MOV R8, RZ, RZ, -R3 ;  /* 0x000000ffff087224 */ /* 0x002fc800078e0a03 */
[----:B------:R-:W-:Y:S02]  /*0770*/  IMAD.MOV.U32 R2, RZ, RZ, R8 ;  /* 0x000000ffff027224 */ /* 0x000fe400078e0008 */
[----:B------:R-:W1:Y:S02]  /*0780*/  I2F.RP R8, R4 ;  /* 0x0000000400087306 */ /* 0x000e640000209400 */
[----:B------:R-:W-:Y:S02]  /*0790*/  IMAD R5, R2, R7, RZ ;  /* 0x0000000702057224 */ /* 0x000fe400078e02ff */
[----:B------:R-:W-:-:S04]  /*07a0*/  IMAD.MOV.U32 R2, RZ, RZ, RZ ;  /* 0x000000ffff027224 */ /* 0x000fc800078e00ff */
[----:B------:R-:W-:Y:S02]  /*07b0*/  IMAD.HI.U32 R2, R3, R5, R2 ;  /* 0x0000000503027227 */ /* 0x000fe400078e0002 */
[----:B------:R-:W2:Y:S04]  /*07c0*/  I2F.RP R3, R11 ;  /* 0x0000000b00037306 */ /* 0x000ea80000209400 */
[----:B------:R-:W-:-:S04]  /*07d0*/  IMAD.HI.U32 R2, R2, R9, RZ ;  /* 0x0000000902027227 */ /* 0x000fc800078e00ff */
[----:B------:R-:W-:Y:S01]  /*07e0*/  IMAD R0, R2, R0, R9 ;  /* 0x0000000002007224 */ /* 0x000fe200078e0209 */
[----:B-1----:R-:W-:Y:S01]  /*07f0*/  MUFU.RCP R8, R8 ;  /* 0x0000000800087308 */ /* 0x002fe20000001000 */
[----:B------:R-:W1:Y:S01]  /*0800*/  LDS R9, [UR9] ;  /* 0x00000009ff097984 */ /* 0x000e620008000800 */
[----:B------:R-:W-:Y:S02]  /*0810*/  BAR.SYNC.DEFER_BLOCKING 0x0 ;  /* 0x0000000000007b1d */ /* 0x000fe40000010000 */
[----:B------:R-:W-:-:S04]  /*0820*/  ISETP.GT.U32.AND P2, PT, R7, R0, PT ;  /* 0x000000000700720c */ /* 0x000fc80003f44070 */
[----:B--2---:R-:W2:Y:S09]  /*0830*/  MUFU.RCP R3, R3 ;  /* 0x0000000300037308 */ /* 0x004eb20000001000 */
[----:B------:R-:W-:Y:S02]  /*0840*/  @!P2 IMAD.IADD R0, R0, 0x1, -R7 ;  /* 0x000000010000a824 */ /* 0x000fe400078e0a07 */
[----:B------:R-:W-:Y:S01]  /*0850*/  @!P2 VIADD R2, R2, 0x1 ;  /* 0x000000010202a836 */ /* 0x000fe20000000000 */
[----:B------:R-:W-:-:S02]  /*0860*/  ISETP.NE.AND P2, PT, R13, RZ, PT ;  /* 0x000000ff0d00720c */ /* 0x000fc40003f45270 */
[----:B------:R-:W-:Y:S02]  /*0870*/  ISETP.GE.U32.AND P0, PT, R0, R7, PT ;  /* 0x000000070000720c */ /* 0x000fe40003f06070 */
[----:B------:R-:W-:Y:S01]  /*0880*/  LOP3.LUT R0, R10, R13, RZ, 0x3c, !PT ;  /* 0x0000000d0a007212 */ /* 0x000fe200078e3cff */
[----:B--2---:R-:W-:-:S03]  /*0890*/  VIADD R5, R3, 0xffffffe ;  /* 0x0ffffffe03057836 */ /* 0x004fc60000000000 */
[----:B------:R-:W-:Y:S01]  /*08a0*/  ISETP.GE.AND P3, PT, R0, RZ, PT ;  /* 0x000000ff0000720c */ /* 0x000fe20003f66270 */
[----:B------:R-:W2:Y:S06]  /*08b0*/  F2I.FTZ.U32.TRUNC.NTZ R3, R5 ;  /* 0x0000000500037305 */ /* 0x000eac000021f000 */
[----:B------:R-:W-:-:S04]  /*08c0*/  @P0 VIADD R2, R2, 0x1 ;  /* 0x0000000102020836 */ /* 0x000fc80000000000 */
[----:B------:R-:W-:Y:S01]  /*08d0*/  IMAD.MOV.U32 R18, RZ, RZ, R2 ;  /* 0x000000ffff127224 */ /* 0x000fe200078e0002 */
[----:B-1----:R-:W-:-:S03]  /*08e0*/  R2UR UR8, R9 ;  /* 0x00000000090872ca */ /* 0x002fc600000e0000 */
[----:B------:R-:W-:Y:S01]  /*08f0*/  @!P3 IMAD.MOV R18, RZ, RZ, -R18 ;  /* 0x000000ffff12b224 */ /* 0x000fe200078e0a12 */
[----:B------:R-:W-:Y:S01]  /*0900*/  @!P2 LOP3.LUT R18, RZ, R13, RZ, 0x33, !PT ;  /* 0x0000000dff12a212 */ /* 0x000fe200078e33ff */
[----:B--2---:R-:W-:-:S04]  /*0910*/  IMAD.MOV R2, RZ, RZ, -R3 ;  /* 0x000000ffff027224 */ /* 0x004fc800078e0a03 */
[----:B------:R-:W-:Y:S02]  /*0920*/  IMAD.MOV R0, RZ, RZ, -R18 ;  /* 0x000000ffff007224 */ /* 0x000fe400078e0a12 */
[----:B------:R-:W-:Y:S02]  /*0930*/  IMAD R5, R2, R11, RZ ;  /* 0x0000000b02057224 */ /* 0x000fe400078e02ff */
[----:B------:R-:W-:Y:S02]  /*0940*/  IMAD R0, R13, R0, R10 ;  /* 0x000000000d007224 */ /* 0x000fe400078e020a */
[----:B------:R-:W-:Y:S01]  /*0950*/  IMAD.MOV.U32 R2, RZ, RZ, RZ ;  /* 0x000000ffff027224 */ /* 0x000fe200078e00ff */
[----:B------:R-:W1:Y:S01]  /*0960*/  LDC.64 R12, c[0x0][0x3a8] ;  /* 0x0000ea00ff0c7b82 */ /* 0x000e620000000a00 */
[----:B------:R-:W-:Y:S02]  /*0970*/  IMAD.IADD R0, R6, 0x1, R0 ;  /* 0x0000000106007824 */ /* 0x000fe400078e0200 */
[----:B------:R-:W-:-:S02]  /*0980*/  VIADD R6, R8, 0xffffffe ;  /* 0x0ffffffe08067836 */ /* 0x000fc40000000000 */
[----:B------:R-:W-:Y:S02]  /*0990*/  IMAD R109, R0, 0x40, R119 ;  /* 0x00000040006d7824 */ /* 0x000fe400078e0277 */
[----:B------:R-:W-:Y:S01]  /*09a0*/  IMAD.HI.U32 R2, R3, R5, R2 ;  /* 0x0000000503027227 */ /* 0x000fe200078e0002 */
[----:B------:R2:W3:Y:S02]  /*09b0*/  F2I.FTZ.U32.TRUNC.NTZ R7, R6 ;  /* 0x0000000600077305 */ /* 0x0004e4000021f000 */
[----:B------:R-:W-:Y:S01]  /*09c0*/  IABS R8, R109 ;  /* 0x0000006d00087213 */ /* 0x000fe20000000000 */
[----:B------:R-:W-:Y:S01]  /*09d0*/  IMAD.SHL.U32 R18, R18, 0x80, RZ ;  /* 0x0000008012127824 */ /* 0x000fe200078e00ff */
[----:B------:R-:W-:Y:S01]  /*09e0*/  ISETP.GE.AND P2, PT, R109, RZ, PT ;  /* 0x000000ff6d00720c */ /* 0x000fe20003f46270 */
[----:B------:R-:W-:Y:S02]  /*09f0*/  IMAD.SHL.U32 R0, R79, 0x200000, RZ ;  /* 0x002000004f007824 */ /* 0x000fe400078e00ff */
[----:B------:R-:W-:Y:S01]  /*0a00*/  IMAD.HI.U32 R2, R2, R8, RZ ;  /* 0x0000000802027227 */ /* 0x000fe200078e00ff */
[----:B------:R-:W-:-:S02]  /*0a10*/  LOP3.LUT R107, R18, 0x8, R121, 0xfe, !PT ;  /* 0x00000008126b7812 */ /* 0x000fc400078efe79 */
[--C-:B------:R-:W-:Y:S01]  /*0a20*/  LOP3.LUT R106, R18, 0xc, R121.reuse, 0xfe, !PT ;  /* 0x0000000c126a7812 */ /* 0x100fe200078efe79 */
[----:B------:R-:W-:Y:S01]  /*0a30*/  IMAD.MOV R2, RZ, RZ, -R2 ;  /* 0x000000ffff027224 */ /* 0x000fe200078e0a02 */
[----:B------:R-:W-:Y:S01]  /*0a40*/  LOP3.LUT R0, R0, 0x600000, RZ, 0xc0, !PT ;  /* 0x0060000000007812 */ /* 0x000fe200078ec0ff */
[----:B--2---:R-:W-:Y:S01]  /*0a50*/  IMAD.MOV.U32 R6, RZ, RZ, RZ ;  /* 0x000000ffff067224 */ /* 0x004fe200078e00ff */
[----:B------:R-:W-:Y:S01]  /*0a60*/  LOP3.LUT R108, R18, 0x4, R121, 0xfe, !PT ;  /* 0x00000004126c7812 */ /* 0x000fe200078efe79 */
[C---:B------:R-:W-:Y:S01]  /*0a70*/  IMAD R8, R11.reuse, R2, R8 ;  /* 0x000000020b087224 */ /* 0x040fe200078e0208 */
[----:B------:R-:W-:Y:S01]  /*0a80*/  IABS R33, R107 ;  /* 0x0000006b00217213 */ /* 0x000fe20000000000 */
[--C-:B---3--:R-:W-:Y:S01]  /*0a90*/  IMAD.MOV R5, RZ, RZ, -R7.reuse ;  /* 0x000000ffff057224 */ /* 0x108fe200078e0a07 */
[----:B------:R-:W-:Y:S02]  /*0aa0*/  IABS R35, R106 ;  /* 0x0000006a00237213 */ /* 0x000fe40000000000 */
[----:B------:R-:W-:Y:S01]  /*0ab0*/  ISETP.GT.U32.AND P0, PT, R11, R8, PT ;  /* 0x000000080b00720c */ /* 0x000fe20003f04070 */
[----:B------:R-:W-:Y:S01]  /*0ac0*/  IMAD R5, R5, R4, RZ ;  /* 0x0000000405057224 */ /* 0x000fe200078e02ff */
[----:B------:R-:W-:Y:S01]  /*0ad0*/  R2UR UR5, R0 ;  /* 0x00000000000572ca */ /* 0x000fe200000e0000 */
[----:B------:R-:W-:Y:S01]  /*0ae0*/  IMAD.SHL.U32 R0, R79, 0x10, RZ ;  /* 0x000000104f007824 */ /* 0x000fe200078e00ff */
[----:B------:R-:W-:Y:S01]  /*0af0*/  IABS R31, R108 ;  /* 0x0000006c001f7213 */ /* 0x000fe20000000000 */
[----:B------:R-:W-:Y:S01]  /*0b00*/  IMAD.HI.U32 R5, R7, R5, R6 ;  /* 0x0000000507057227 */ /* 0x000fe200078e0006 */
[----:B------:R-:W-:-:S02]  /*0b10*/  LOP3.LUT R102, R18, 0x1c, R121, 0xfe, !PT ;  /* 0x0000001c12667812 */ /* 0x000fc400078efe79 */
[----:B------:R-:W-:Y:S02]  /*0b20*/  LOP3.LUT R7, R0, 0x40, RZ, 0xc0, !PT ;  /* 0x0000004000077812 */ /* 0x000fe400078ec0ff */
[----:B------:R-:W-:Y:S01]  /*0b30*/  IABS R43, R102 ;  /* 0x00000066002b7213 */ /* 0x000fe20000000000 */
[C---:B------:R-:W-:Y:S01]  /*0b40*/  IMAD.HI.U32 R2, R5.reuse, R33, RZ ;  /* 0x0000002105027227 */ /* 0x040fe200078e00ff */
[C-C-:B------:R-:W-:Y:S02]  /*0b50*/  LOP3.LUT R105, R18.reuse, 0x10, R121.reuse, 0xfe, !PT ;  /* 0x0000001012697812 */ /* 0x140fe400078efe79 */
[----:B------:R-:W-:Y:S01]  /*0b60*/  LOP3.LUT R104, R18, 0x14, R121, 0xfe, !PT ;  /* 0x0000001412687812 */ /* 0x000fe200078efe79 */
[----:B------:R-:W-:Y:S01]  /*0b70*/  @!P0 IMAD.IADD R8, R8, 0x1, -R11 ;  /* 0x0000000108088824 */ /* 0x000fe200078e0a0b */
[----:B------:R-:W-:Y:S01]  /*0b80*/  IABS R37, R105 ;  /* 0x0000006900257213 */ /* 0x000fe20000000000 */
[----:B------:R-:W-:Y:S01]  /*0b90*/  IMAD.HI.U32 R3, R5, R35, RZ ;  /* 0x0000002305037227 */ /* 0x000fe200078e00ff */
[----:B------:R-:W-:-:S02]  /*0ba0*/  LOP3.LUT R103, R18, 0x18, R121, 0xfe, !PT ;  /* 0x0000001812677812 */ /* 0x000fc400078efe79 */
[----:B------:R-:W-:Y:S01]  /*0bb0*/  ISETP.GT.U32.AND P0, PT, R11, R8, PT ;  /* 0x000000080b00720c */ /* 0x000fe20003f04070 */
[----:B------:R-:W-:Y:S01]  /*0bc0*/  IMAD.HI.U32 R0, R5, R31, RZ ;  /* 0x0000001f05007227 */ /* 0x000fe200078e00ff */
[----:B------:R-:W-:Y:S02]  /*0bd0*/  R2UR UR10, R7 ;  /* 0x00000000070a72ca */ /* 0x000fe400000e0000 */
[----:B------:R-:W-:Y:S01]  /*0be0*/  IABS R39, R104 ;  /* 0x0000006800277213 */ /* 0x000fe20000000000 */
[----:B------:R-:W-:Y:S01]  /*0bf0*/  IMAD.MOV R2, RZ, RZ, -R2 ;  /* 0x000000ffff027224 */ /* 0x000fe200078e0a02 */
[----:B------:R-:W-:Y:S01]  /*0c00*/  IABS R41, R103 ;  /* 0x0000006700297213 */ /* 0x000fe20000000000 */
[----:B------:R-:W-:Y:S02]  /*0c10*/  IMAD.MOV R3, RZ, RZ, -R3 ;  /* 0x000000ffff037224 */ /* 0x000fe400078e0a03 */
[----:B------:R-:W-:Y:S02]  /*0c20*/  IMAD.MOV R0, RZ, RZ, -R0 ;  /* 0x000000ffff007224 */ /* 0x000fe400078e0a00 */
[----:B------:R-:W-:-:S02]  /*0c30*/  IMAD R33, R4, R2, R33 ;  /* 0x0000000204217224 */ /* 0x000fc400078e0221 */
[C---:B------:R-:W-:Y:S02]  /*0c40*/  IMAD R35, R4.reuse, R3, R35 ;  /* 0x0000000304237224 */ /* 0x040fe400078e0223 */
[----:B------:R-:W2:Y:S01]  /*0c50*/  LDC.64 R2, c[0x0][0x3a0] ;  /* 0x0000e800ff027b82 */ /* 0x000ea20000000a00 */
[----:B------:R-:W-:Y:S01]  /*0c60*/  IMAD R31, R4, R0, R31 ;  /* 0x00000000041f7224 */ /* 0x000fe200078e021f */
[----:B------:R-:W-:Y:S01]  /*0c70*/  LOP3.LUT R0, R18, 0x20, R121, 0xfe, !PT ;  /* 0x0000002012007812 */ /* 0x000fe200078efe79 */
[----:B------:R-:W-:Y:S01]  /*0c80*/  @!P0 IMAD.IADD R8, R8, 0x1, -R11 ;  /* 0x0000000108088824 */ /* 0x000fe200078e0a0b */
[----:B------:R-:W-:Y:S01]  /*0c90*/  ISETP.NE.AND P0, PT, R28, RZ, PT ;  /* 0x000000ff1c00720c */ /* 0x000fe20003f05270 */
[----:B------:R-:W-:Y:S01]  /*0ca0*/  IMAD.HI.U32 R6, R5, R37, RZ ;  /* 0x0000002505067227 */ /* 0x000fe200078e00ff */
[----:B------:R-:W-:Y:S01]  /*0cb0*/  IABS R45, R0 ;  /* 0x00000000002d7213 */ /* 0x000fe20000000000 */
[----:B------:R-:W-:Y:S02]  /*0cc0*/  UIADD3 UR10, UPT, UPT, UR10, UR5, UR8 ;  /* 0x000000050a0a7290 */ /* 0x000fe4000fffe008 */
[----:B------:R-:W-:-:S02]  /*0cd0*/  IMAD.MOV.U32 R10, RZ, RZ, R8 ;  /* 0x000000ffff0a7224 */ /* 0x000fc400078e0008 */
[----:B------:R-:W-:-:S04]  /*0ce0*/  IMAD.HI.U32 R8, R5, R43, RZ ;  /* 0x0000002b05087227 */ /* 0x000fc800078e00ff */
[----:B------:R-:W-:-:S04]  /*0cf0*/  IMAD.HI.U32 R9, R5, R45, RZ ;  /* 0x0000002d05097227 */ /* 0x000fc800078e00ff */
[----:B------:R-:W-:Y:S02]  /*0d00*/  IMAD.MOV R8, RZ, RZ, -R8 ;  /* 0x000000ffff087224 */ /* 0x000fe400078e0a08 */
[----:B------:R-:W-:Y:S02]  /*0d10*/  IMAD.MOV R9, RZ, RZ, -R9 ;  /* 0x000000ffff097224 */ /* 0x000fe400078e0a09 */
[----:B------:R-:W-:Y:S02]  /*0d20*/  IMAD R43, R4, R8, R43 ;  /* 0x00000008042b7224 */ /* 0x000fe400078e022b */
[----:B-1----:R-:W-:Y:S02]  /*0d30*/  IMAD R8, R121, R12, RZ ;  /* 0x0000000c79087224 */ /* 0x002fe400078e02ff */
[----:B------:R-:W-:Y:S01]  /*0d40*/  @!P2 IMAD.MOV R10, RZ, RZ, -R10 ;  /* 0x000000ffff0aa224 */ /* 0x000fe200078e0a0a */
[----:B------:R-:W-:Y:S01]  /*0d50*/  @!P0 LOP3.LUT R10, RZ, R28, RZ, 0x33, !PT ;  /* 0x0000001cff0a8212 */ /* 0x000fe200078e33ff */
[----:B------:R-:W-:Y:S01]  /*0d60*/  IMAD.MOV R6, RZ, RZ, -R6 ;  /* 0x000000ffff067224 */ /* 0x000fe200078e0a06 */
[----:B------:R-:W-:Y:S01]  /*0d70*/  ISETP.NE.U32.AND P2, PT, R118, RZ, PT ;  /* 0x000000ff7600720c */ /* 0x000fe20003f45070 */
[----:B------:R-:W-:-:S02]  /*0d80*/  IMAD R45, R4, R9, R45 ;  /* 0x00000009042d7224 */ /* 0x000fc400078e022d */
[----:B------:R-:W-:Y:S02]  /*0d90*/  IMAD R9, R12, 0x4, R8 ;  /* 0x000000040c097824 */ /* 0x000fe400078e0208 */
[----:B------:R-:W-:Y:S02]  /*0da0*/  IMAD R37, R4, R6, R37 ;  /* 0x0000000604257224 */ /* 0x000fe400078e0225 */
[----:B--2---:R-:W-:Y:S02]  /*0db0*/  IMAD R83, R10, R3, RZ ;  /* 0x000000030a537224 */ /* 0x004fe400078e02ff */
[----:B------:R-:W-:Y:S02]  /*0dc0*/  VIADD R120, R2, 0x3f ;  /* 0x0000003f02787836 */ /* 0x000fe40000000000 */
[----:B------:R-:W-:-:S03]  /*0dd0*/  IMAD.HI.U32 R6, R5, R39, RZ ;  /* 0x0000002705067227 */ /* 0x000fc600078e00ff */
[----:B------:R-:W-:Y:S01]  /*0de0*/  ISETP.GT.AND P0, PT, R120, 0x3f, PT ;  /* 0x0000003f7800780c */ /* 0x000fe20003f04270 */
[----:B------:R-:W-:-:S03]  /*0df0*/  IMAD.HI.U32 R7, R5, R41, RZ ;  /* 0x0000002905077227 */ /* 0x000fc600078e00ff */
[----:B------:R-:W-:Y:S01]  /*0e00*/  ISETP.LT.AND P3, PT, R129, R2, P0 ;  /* 0x000000028100720c */ /* 0x000fe20000761270 */
[C---:B------:R-:W-:Y:S02]  /*0e10*/  IMAD R10, R12.reuse, 0x4, R9 ;  /* 0x000000040c0a7824 */ /* 0x040fe400078e0209 */
[----:B------:R-:W-:Y:S02]  /*0e20*/  IMAD.MOV R6, RZ, RZ, -R6 ;  /* 0x000000ffff067224 */ /* 0x000fe400078e0a06 */
[----:B------:R-:W-:Y:S02]  /*0e30*/  IMAD.MOV R7, RZ, RZ, -R7 ;  /* 0x000000ffff077224 */ /* 0x000fe400078e0a07 */
[----:B------:R-:W-:Y:S02]  /*0e40*/  IMAD R11, R12, 0x4, R10 ;  /* 0x000000040c0b7824 */ /* 0x000fe400078e020a */
[C---:B------:R-:W-:Y:S02]  /*0e50*/  IMAD R39, R4.reuse, R6, R39 ;  /* 0x0000000604277224 */ /* 0x040fe400078e0227 */
[----:B------:R-:W-:-:S02]  /*0e60*/  IMAD R41, R4, R7, R41 ;  /* 0x0000000704297224 */ /* 0x000fc400078e0229 */
[----:B------:R-:W-:Y:S01]  /*0e70*/  IMAD R87, R12, 0x4, R11 ;  /* 0x000000040c577824 */ /* 0x000fe200078e020b */
[----:B----4-:R-:W-:Y:S06]  /*0e80*/  @P1 BRA `(.L_x_5) ;  /* 0x0000000000181947 */ /* 0x010fec0003800000 */
[----:B------:R-:W-:Y:S01]  /*0e90*/  ELECT P4, URZ, PT ;  /* 0x0000000000ff782f */ /* 0x000fe20003880000 */
[----:B------:R-:W-:Y:S01]  /*0ea0*/  IMAD.MOV.U32 R3, RZ, RZ, 0x1 ;  /* 0x00000001ff037424 */ /* 0x000fe200078e00ff */
[----:B------:R-:W-:Y:S01]  /*0eb0*/  UMOV UR5, 0x40 ;  /* 0x0000004000057882 */ /* 0x000fe20000000000 */
[----:B------:R-:W-:Y:S01]  /*0ec0*/  UVIRTCOUNT.DEALLOC.SMPOOL 0x80 ;  /* 0x000000800000784c */ /* 0x000fe20000000000 */
[----:B------:R-:W-:-:S09]  /*0ed0*/  ULEA UR5, UR4, UR5, 0x18 ;  /* 0x0000000504057291 */ /* 0x000fd2000f8ec0ff */
[----:B------:R1:W-:Y:S03]  /*0ee0*/  @P4 STS.U8 [UR5], R3 ;  /* 0x00000003ff004988 */ /* 0x0003e60008000005 */
.L_x_5:
[----:B------:R-:W-:Y:S01]  /*0ef0*/  STTM.16dp32bit_t0_t15.x32 tmem[UR10], RZ ;  /* 0x000000ff000079ed */ /* 0x000fe20008a8000a */
[----:B------:R-:W-:Y:S01]  /*0f00*/  STTM.16dp32bit_t16_t31.x32 tmem[UR10+0x20], RZ ;  /* 0x000020ff000079ed */ /* 0x000fe20008aa000a */
[----:B------:R-:W2:Y:S02]  /*0f10*/  FENCE.VIEW.ASYNC.T ;  /* 0x00000000000073c6 */ /* 0x000ea40000000200 */
[----:B--2---:R-:W-:Y:S01]  /*0f20*/  VOTEU.ALL UP0, P2 ;  /* 0x0000000000ff7886 */ /* 0x004fe20001000000 */
[C---:B------:R-:W-:Y:S01]  /*0f30*/  IMAD R82, R12.reuse, 0x4, R87 ;  /* 0x000000040c527824 */ /* 0x040fe200078e0257 */
[----:B------:R-:W-:Y:S01]  /*0f40*/  VOTEU.ALL UP1, P2 ;  /* 0x0000000000ff7886 */ /* 0x000fe20001020000 */
[----:B------:R-:W-:Y:S01]  /*0f50*/  IMAD.SHL.U32 R81, R83, 0x2, RZ ;  /* 0x0000000253517824 */ /* 0x000fe200078e00ff */
[----:B------:R-:W-:Y:S01]  /*0f60*/  ISETP.LT.AND P4, PT, R131, R2, P0 ;  /* 0x000000028300720c */ /* 0x000fe20000781270 */
[----:B------:R-:W-:Y:S01]  /*0f70*/  IMAD R85, R12, 0x4, R82 ;  /* 0x000000040c557824 */ /* 0x000fe200078e0252 */
[----:B------:R-:W-:-:S04]  /*0f80*/  @!UP0 UIADD3 UR4, UPT, UPT, -UR6, 0x100000, URZ ;  /* 0x0010000006048890 */ /* 0x000fc8000fffe1ff */
[----:B------:R-:W-:Y:S02]  /*0f90*/  @!UP0 USHF.L.U32 UR5, UR4, 0xb, URZ ;  /* 0x0000000b04058899 */ /* 0x000fe400080006ff */
[----:B------:R-:W-:Y:S01]  /*0fa0*/  @!UP0 USHF.L.U32 UR4, UR4, 0x1, URZ ;  /* 0x0000000104048899 */ /* 0x000fe200080006ff */
[----:B------:R-:W-:Y:S01]  /*0fb0*/  BAR.SYNC.DEFER_BLOCKING 0x0 ;  /* 0x0000000000007b1d */ /* 0x000fe20000010000 */
[----:B------:R-:W-:Y:S01]  /*0fc0*/  IADD3 R17, P5, PT, R81, UR12, RZ ;  /* 0x0000000c51117c10 */ /* 0x000fe2000ffbe0ff */
[----:B------:R-:W-:-:S03]  /*0fd0*/  IMAD R80, R12, 0x4, R85 ;  /* 0x000000040c507824 */ /* 0x000fc600078e0255 */
[----:B------:R-:W-:Y:S01]  /*0fe0*/  LEA.HI.X.SX32 R19, R83, UR13, 0x1, P5 ;  /* 0x0000000d53137c11 */ /* 0x000fe2000a8f0eff */
[C---:B------:R-:W-:Y:S01]  /*0ff0*/  IMAD R84, R12.reuse, 0x4, R80 ;  /* 0x000000040c547824 */ /* 0x040fe200078e0250 */
[-C--:B------:R-:W-:Y:S02]  /*1000*/  LEA R6, P5, R87, R17.reuse, 0x1 ;  /* 0x0000001157067211 */ /* 0x080fe400078a08ff */
[----:B------:R-:W-:Y:S01]  /*1010*/  LEA R14, P6, R85, R17, 0x1 ;  /* 0x00000011550e7211 */ /* 0x000fe200078c08ff */
[C---:B------:R-:W-:Y:S01]  /*1020*/  IMAD R78, R12.reuse, 0x4, R84 ;  /* 0x000000040c4e7824 */ /* 0x040fe200078e0254 */
[-C--:B------:R-:W-:Y:S02]  /*1030*/  LEA.HI.X.SX32 R7, R87, R19.reuse, 0x1, P5 ;  /* 0x0000001357077211 */ /* 0x080fe400028f0eff */
[----:B------:R-:W-:Y:S01]  /*1040*/  LEA.HI.X.SX32 R15, R85, R19, 0x1, P6 ;  /* 0x00000013550f7211 */ /* 0x000fe200030f0eff */
[----:B------:R-:W2:Y:S02]  /*1050*/  FENCE.VIEW.ASYNC.S ;  /* 0x00000000000073c6 */ /* 0x000ea40000000000 */
[----:B--2---:R2:W3:Y:S02]  /*1060*/  @!UP1 SYNCS.EXCH.64 URZ, [UR11], UR4 ;  /* 0x000000040bff95b2 */ /* 0x0044e40008000100 */
[----:B---3--:R-:W-:Y:S01]  /*1070*/  BAR.SYNC.DEFER_BLOCKING 0x0 ;  /* 0x0000000000007b1d */ /* 0x008fe20000010000 */
[----:B------:R-:W-:-:S04]  /*1080*/  IMAD R88, R12, 0x4, R78 ;  /* 0x000000040c587824 */ /* 0x000fc800078e024e */
[----:B------:R-:W-:Y:S01]  /*1090*/  IMAD R86, R12, 0x4, R88 ;  /* 0x000000040c567824 */ /* 0x000fe200078e0258 */
[----:B------:R-:W-:-:S03]  /*10a0*/  LOP3.LUT R133, R121, 0x20, RZ, 0xfc, !PT ;  /* 0x0000002079857812 */ /* 0x000fc600078efcff */
[C---:B------:R-:W-:Y:S01]  /*10b0*/  IMAD R22, R12.reuse, 0x4, R86 ;  /* 0x000000040c167824 */ /* 0x040fe200078e0256 */
[C---:B------:R-:W-:Y:S01]  /*10c0*/  LOP3.LUT R135, R121.reuse, 0x30, RZ, 0xfc, !PT ;  /* 0x0000003079877812 */ /* 0x040fe200078efcff */
[----:B--2---:R-:W2:Y:S01]  /*10d0*/  LDCU UR4, c[0x0][0x3b0] ;  /* 0x00007600ff0477ac */ /* 0x004ea20008000800 */
[----:B------:R-:W-:Y:S01]  /*10e0*/  LOP3.LUT R137, R121, 0x38, RZ, 0xfc, !PT ;  /* 0x0000003879897812 */ /* 0x000fe200078efcff */
[----:B------:R-:W-:Y:S01]  /*10f0*/  IMAD R16, R12, 0x4, R22 ;  /* 0x000000040c107824 */ /* 0x000fe200078e0216 */
[----:B------:R-:W-:Y:S02]  /*1100*/  ISETP.LT.AND P6, PT, R135, R2, P0 ;  /* 0x000000028700720c */ /* 0x000fe400007c1270 */
[-C--:B------:R-:W-:Y:S01]  /*1110*/  LEA R24, P5, R22, R17.reuse, 0x1 ;  /* 0x0000001116187211 */ /* 0x080fe200078a08ff */
[----:B------:R3:W4:Y:S01]  /*1120*/  @P3 LDG.E.U16 R124, desc[UR20][R6.64] ;  /* 0x00000014067c3981 */ /* 0x000722000c1e1500 */
[----:B------:R-:W-:-:S03]  /*1130*/  LEA R20, P3, R84, R17, 0x1 ;  /* 0x0000001154147211 */ /* 0x000fc600078608ff */
[----:B------:R5:W2:Y:S01]  /*1140*/  @P4 LDG.E.U16 R122, desc[UR20][R14.64] ;  /* 0x000000140e7a4981 */ /* 0x000aa2000c1e1500 */
[-C--:B------:R-:W-:Y:S02]  /*1150*/  ISETP.LT.AND P4, PT, R133, R2.reuse, P0 ;  /* 0x000000028500720c */ /* 0x080fe40000781270 */
[-C--:B------:R-:W-:Y:S02]  /*1160*/  LEA.HI.X.SX32 R21, R84, R19.reuse, 0x1, P3 ;  /* 0x0000001354157211 */ /* 0x080fe400018f0eff */
[----:B------:R-:W-:Y:S01]  /*1170*/  ISETP.LT.AND P3, PT, R137, R2, P0 ;  /* 0x000000028900720c */ /* 0x000fe20000761270 */
[----:B---3--:R-:W-:Y:S01]  /*1180*/  IMAD R6, R12, 0x4, R16 ;  /* 0x000000040c067824 */ /* 0x008fe200078e0210 */
[----:B------:R-:W-:Y:S02]  /*1190*/  PRMT R126, RZ, 0x7610, R126 ;  /* 0x00007610ff7e7816 */ /* 0x000fe4000000007e */
[----:B------:R-:W-:Y:S02]  /*11a0*/  LEA.HI.X.SX32 R25, R22, R19, 0x1, P5 ;  /* 0x0000001316197211 */ /* 0x000fe400028f0eff */
[----:B------:R-:W-:-:S02]  /*11b0*/  LEA R26, P5, R6, R17, 0x1 ;  /* 0x00000011061a7211 */ /* 0x000fc400078a08ff */
[----:B------:R-:W-:Y:S01]  /*11c0*/  LOP3.LUT R139, R121, 0x28, RZ, 0xfc, !PT ;  /* 0x00000028798b7812 */ /* 0x000fe200078efcff */
[----:B------:R3:W2:Y:S01]  /*11d0*/  @P4 LDG.E.U16 R126, desc[UR20][R20.64] ;  /* 0x00000014147e4981 */ /* 0x0006a2000c1e1500 */
[----:B------:R-:W-:Y:S02]  /*11e0*/  PRMT R128, RZ, 0x7610, R128 ;  /* 0x00007610ff807816 */ /* 0x000fe40000000080 */
[----:B------:R-:W-:Y:S02]  /*11f0*/  PRMT R130, RZ, 0x7610, R130 ;  /* 0x00007610ff827816 */ /* 0x000fe40000000082 */
[----:B------:R-:W-:Y:S02]  /*1200*/  LEA.HI.X.SX32 R27, R6, R19, 0x1, P5 ;  /* 0x00000013061b7211 */ /* 0x000fe400028f0eff */
[----:B------:R-:W-:Y:S01]  /*1210*/  ISETP.LT.AND P4, PT, R139, R2, P0 ;  /* 0x000000028b00720c */ /* 0x000fe20000781270 */
[----:B------:R-:W2:Y:S01]  /*1220*/  @P6 LDG.E.U16 R128, desc[UR20][R24.64] ;  /* 0x0000001418806981 */ /* 0x000ea2000c1e1500 */
[----:B------:R-:W-:-:S03]  /*1230*/  LEA R22, P6, R88, R17, 0x1 ;  /* 0x0000001158167211 */ /* 0x000fc600078c08ff */
[----:B------:R-:W2:Y:S01]  /*1240*/  @P3 LDG.E.U16 R130, desc[UR20][R26.64] ;  /* 0x000000141a823981 */ /* 0x000ea2000c1e1500 */
[----:B-----5:R-:W-:Y:S02]  /*1250*/  LEA R14, P3, R82, R17, 0x1 ;  /* 0x00000011520e7211 */ /* 0x020fe400078608ff */
[----:B------:R-:W-:Y:S02]  /*1260*/  LOP3.LUT R125, R121, 0x1c, RZ, 0xfc, !PT ;  /* 0x0000001c797d7812 */ /* 0x000fe400078efcff */
[----:B------:R-:W-:Y:S02]  /*1270*/  PRMT R132, RZ, 0x7610, R132 ;  /* 0x00007610ff847816 */ /* 0x000fe40000000084 */
[-C--:B------:R-:W-:Y:S02]  /*1280*/  LEA.HI.X.SX32 R23, R88, R19.reuse, 0x1, P6 ;  /* 0x0000001358177211 */ /* 0x080fe400030f0eff */
[----:B------:R-:W-:Y:S02]  /*1290*/  LEA.HI.X.SX32 R15, R82, R19, 0x1, P3 ;  /* 0x00000013520f7211 */ /* 0x000fe400018f0eff */
[----:B------:R-:W-:Y:S01]  /*12a0*/  ISETP.LT.AND P3, PT, R125, R2, P0 ;  /* 0x000000027d00720c */ /* 0x000fe20000761270 */
[----:B------:R5:W2:Y:S01]  /*12b0*/  @P4 LDG.E.U16 R132, desc[UR20][R22.64] ;  /* 0x0000001416844981 */ /* 0x000aa2000c1e1500 */
[----:B---3--:R-:W-:-:S02]  /*12c0*/  LEA R20, P4, R80, R17, 0x1 ;  /* 0x0000001150147211 */ /* 0x008fc400078808ff */
[----:B------:R-:W-:Y:S02]  /*12d0*/  LOP3.LUT R127, R121, 0x14, RZ, 0xfc, !PT ;  /* 0x00000014797f7812 */ /* 0x000fe400078efcff */
[----:B------:R-:W-:Y:S02]  /*12e0*/  PRMT R136, RZ, 0x7610, R136 ;  /* 0x00007610ff887816 */ /* 0x000fe40000000088 */
[----:B------:R-:W-:Y:S02]  /*12f0*/  LEA.HI.X.SX32 R21, R80, R19, 0x1, P4 ;  /* 0x0000001350157211 */ /* 0x000fe400020f0eff */
[C---:B------:R-:W-:Y:S02]  /*1300*/  ISETP.GT.U32.AND P4, PT, R4.reuse, R31, PT ;  /* 0x0000001f0400720c */ /* 0x040fe40003f84070 */
[----:B------:R-:W-:Y:S01]  /*1310*/  ISETP.LT.AND P5, PT, R127, R2, P0 ;  /* 0x000000027f00720c */ /* 0x000fe200007a1270 */
[----:B------:R-:W3:Y:S01]  /*1320*/  @P3 LDG.E.U16 R136, desc[UR20][R20.64] ;  /* 0x0000001414883981 */ /* 0x000ee2000c1e1500 */
[----:B------:R-:W-:-:S02]  /*1330*/  ISETP.GT.U32.AND P3, PT, R4, R33, PT ;  /* 0x000000210400720c */ /* 0x000fc40003f64070 */
[----:B------:R-:W-:Y:S02]  /*1340*/  LOP3.LUT R117, R18, 0x24, R121, 0xfe, !PT ;  /* 0x0000002412757812 */ /* 0x000fe400078efe79 */
[----:B------:R-:W-:Y:S02]  /*1350*/  ISETP.GT.U32.AND P6, PT, R4, R35, PT ;  /* 0x000000230400720c */ /* 0x000fe40003fc4070 */
[----:B------:R-:W-:Y:S02]  /*1360*/  PRMT R134, RZ, 0x7610, R134 ;  /* 0x00007610ff867816 */ /* 0x000fe40000000086 */
[----:B-----5:R-:W-:Y:S02]  /*1370*/  IABS R22, R117 ;  /* 0x0000007500167213 */ /* 0x020fe40000000000 */
[----:B------:R-:W-:Y:S01]  /*1380*/  LOP3.LUT R123, R121, 0x24, RZ, 0xfc, !PT ;  /* 0x00000024797b7812 */ /* 0x000fe200078efcff */
[----:B------:R-:W-:Y:S01]  /*1390*/  @!P4 IMAD.IADD R31, R31, 0x1, -R4 ;  /* 0x000000011f1fc824 */ /* 0x000fe200078e0a04 */
[----:B------:R5:W2:Y:S01]  /*13a0*/  @P5 LDG.E.U16 R134, desc[UR20][R14.64] ;  /* 0x000000140e865981 */ /* 0x000aa2000c1e1500 */
[----:B-1----:R-:W-:Y:S01]  /*13b0*/  IMAD.HI.U32 R3, R5, R22, RZ ;  /* 0x0000001605037227 */ /* 0x002fe200078e00ff */
[----:B------:R-:W-:-:S03]  /*13c0*/  ISETP.LT.AND P5, PT, R123, R2, P0 ;  /* 0x000000027b00720c */ /* 0x000fc600007a1270 */
[--C-:B------:R-:W-:Y:S01]  /*13d0*/  @!P3 IMAD.IADD R33, R33, 0x1, -R4.reuse ;  /* 0x000000012121b824 */ /* 0x100fe200078e0a04 */
[----:B------:R-:W-:Y:S01]  /*13e0*/  ISETP.GT.U32.AND P3, PT, R4, R31, PT ;  /* 0x0000001f0400720c */ /* 0x000fe20003f64070 */
[----:B------:R-:W-:Y:S02]  /*13f0*/  @!P6 IMAD.IADD R35, R35, 0x1, -R4 ;  /* 0x000000012323e824 */ /* 0x000fe400078e0a04 */
[----:B-----5:R-:W-:Y:S01]  /*1400*/  IMAD.MOV R15, RZ, RZ, -R3 ;  /* 0x000000ffff0f7224 */ /* 0x020fe200078e0a03 */
[----:B------:R-:W-:Y:S02]  /*1410*/  LEA R14, P4, R78, R17, 0x1 ;  /* 0x000000114e0e7211 */ /* 0x000fe400078808ff */
[----:B------:R-:W-:Y:S01]  /*1420*/  PRMT R138, RZ, 0x7610, R138 ;  /* 0x00007610ff8a7816 */ /* 0x000fe2000000008a */
[----:B------:R-:W-:Y:S01]  /*1430*/  IMAD R21, R4, R15, R22 ;  /* 0x0000000f04157224 */ /* 0x000fe200078e0216 */
[----:B------:R-:W-:Y:S02]  /*1440*/  LEA.HI.X.SX32 R15, R78, R19, 0x1, P4 ;  /* 0x000000134e0f7211 */ /* 0x000fe400020f0eff */
[----:B------:R-:W-:-:S02]  /*1450*/  ISETP.GT.U32.AND P6, PT, R4, R35, PT ;  /* 0x000000230400720c */ /* 0x000fc40003fc4070 */
[C---:B------:R-:W-:Y:S01]  /*1460*/  ISETP.GT.U32.AND P4, PT, R4.reuse, R33, PT ;  /* 0x000000210400720c */ /* 0x040fe20003f84070 */
[----:B------:R1:W5:Y:S01]  /*1470*/  @P5 LDG.E.U16 R138, desc[UR20][R14.64] ;  /* 0x000000140e8a5981 */ /* 0x000362000c1e1500 */
[C---:B------:R-:W-:Y:S01]  /*1480*/  ISETP.GT.U32.AND P5, PT, R4.reuse, R37, PT ;  /* 0x000000250400720c */ /* 0x040fe20003fa4070 */
[----:B------:R-:W-:Y:S01]  /*1490*/  @!P3 IMAD.IADD R31, R31, 0x1, -R4 ;  /* 0x000000011f1fb824 */ /* 0x000fe200078e0a04 */
[----:B------:R-:W-:-:S07]  /*14a0*/  ISETP.GT.U32.AND P3, PT, R4, R39, PT ;  /* 0x000000270400720c */ /* 0x000fce0003f64070 */
[--C-:B------:R-:W-:Y:S01]  /*14b0*/  @!P6 IMAD.IADD R35, R35, 0x1, -R4.reuse ;  /* 0x000000012323e824 */ /* 0x100fe200078e0a04 */
[----:B------:R-:W-:Y:S01]  /*14c0*/  ISETP.GT.U32.AND P6, PT, R4, R41, PT ;  /* 0x000000290400720c */ /* 0x000fe20003fc4070 */
[--C-:B------:R-:W-:Y:S01]  /*14d0*/  @!P4 IMAD.IADD R33, R33, 0x1, -R4.reuse ;  /* 0x000000012121c824 */ /* 0x100fe200078e0a04 */
[----:B------:R-:W-:Y:S01]  /*14e0*/  ISETP.GE.AND P4, PT, R108, RZ, PT ;  /* 0x000000ff6c00720c */ /* 0x000fe20003f86270 */
[--C-:B------:R-:W-:Y:S01]  /*14f0*/  @!P5 IMAD.IADD R37, R37, 0x1, -R4.reuse ;  /* 0x000000012525d824 */ /* 0x100fe200078e0a04 */
[----:B------:R-:W-:Y:S01]  /*1500*/  ISETP.GE.AND P5, PT, R107, RZ, PT ;  /* 0x000000ff6b00720c */ /* 0x000fe20003fa6270 */
[----:B------:R-:W-:Y:S01]  /*1510*/  @!P3 IMAD.IADD R39, R39, 0x1, -R4 ;  /* 0x000000012727b824 */ /* 0x000fe200078e0a04 */
[----:B------:R-:W-:-:S07]  /*1520*/  ISETP.GE.AND P3, PT, R106, RZ, PT ;  /* 0x000000ff6a00720c */ /* 0x000fce0003f66270 */
[----:B------:R-:W-:Y:S02]  /*1530*/  @!P6 IMAD.IADD R41, R41, 0x1, -R4 ;  /* 0x000000012929e824 */ /* 0x000fe400078e0a04 */
[----:B------:R-:W-:Y:S01]  /*1540*/  @!P4 IMAD.MOV R31, RZ, RZ, -R31 ;  /* 0x000000ffff1fc224 */ /* 0x000fe200078e0a1f */
[C---:B------:R-:W-:Y:S01]  /*1550*/  ISETP.GT.U32.AND P4, PT, R4.reuse, R37, PT ;  /* 0x000000250400720c */ /* 0x040fe20003f84070 */
[----:B------:R-:W-:Y:S01]  /*1560*/  @!P5 IMAD.MOV R33, RZ, RZ, -R33 ;  /* 0x000000ffff21d224 */ /* 0x000fe200078e0a21 */
[C---:B------:R-:W-:Y:S01]  /*1570*/  ISETP.GT.U32.AND P5, PT, R4.reuse, R41, PT ;  /* 0x000000290400720c */ /* 0x040fe20003fa4070 */
[----:B------:R-:W-:Y:S01]  /*1580*/  @!P3 IMAD.MOV R35, RZ, RZ, -R35 ;  /* 0x000000ffff23b224 */ /* 0x000fe200078e0a23 */
[C---:B------:R-:W-:Y:S02]  /*1590*/  ISETP.GT.U32.AND P3, PT, R4.reuse, R43, PT ;  /* 0x0000002b0400720c */ /* 0x040fe40003f64070 */
        /* <DEDUP_REMOVED lines=8> */
[----:B------:R-:W-:Y:S02]  /*1620*/  ISETP.GE.AND P6, PT, R105, RZ, PT ;  /* 0x000000ff6900720c */ /* 0x000fe40003fc6270 */
[C-C-:B------:R-:W-:Y:S02]  /*1630*/  LOP3.LUT R115, R18.reuse, 0x2c, R121.reuse, 0xfe, !PT ;  /* 0x0000002c12737812 */ /* 0x140fe400078efe79 */
[----:B------:R-:W-:-:S02]  /*1640*/  LOP3.LUT R116, R18, 0x28, R121, 0xfe, !PT ;  /* 0x0000002812747812 */ /* 0x000fc400078efe79 */
[----:B------:R-:W-:Y:S01]  /*1650*/  IABS R25, R115 ;  /* 0x0000007300197213 */ /* 0x000fe20000000000 */
[----:B------:R-:W-:Y:S01]  /*1660*/  @!P4 IMAD.IADD R45, R45, 0x1, -R4 ;  /* 0x000000012d2dc824 */ /* 0x000fe200078e0a04 */
[C---:B------:R-:W-:Y:S01]  /*1670*/  ISETP.GT.U32.AND P4, PT, R4.reuse, R43, PT ;  /* 0x0000002b0400720c */ /* 0x040fe20003f84070 */
[----:B------:R-:W-:Y:S01]  /*1680*/  @!P5 IMAD.MOV R39, RZ, RZ, -R39 ;  /* 0x000000ffff27d224 */ /* 0x000fe200078e0a27 */
[----:B------:R-:W-:Y:S02]  /*1690*/  IABS R23, R116 ;  /* 0x0000007400177213 */ /* 0x000fe40000000000 */
[----:B------:R-:W-:Y:S01]  /*16a0*/  ISETP.GT.U32.AND P5, PT, R4, R21, PT ;  /* 0x000000150400720c */ /* 0x000fe20003fa4070 */
[----:B------:R-:W-:Y:S01]  /*16b0*/  @!P3 IMAD.MOV R41, RZ, RZ, -R41 ;  /* 0x000000ffff29b224 */ /* 0x000fe200078e0a29 */
[----:B------:R-:W-:Y:S01]  /*16c0*/  ISETP.GE.AND P3, PT, R102, RZ, PT ;  /* 0x000000ff6600720c */ /* 0x000fe20003f66270 */
[----:B------:R-:W-:Y:S01]  /*16d0*/  @!P6 IMAD.MOV R37, RZ, RZ, -R37 ;  /* 0x000000ffff25e224 */ /* 0x000fe200078e0a25 */
[----:B------:R-:W-:Y:S01]  /*16e0*/  ISETP.GT.U32.AND P6, PT, R4, R45, PT ;  /* 0x0000002d0400720c */ /* 0x000fe20003fc4070 */
[----:B------:R-:W-:-:S04]  /*16f0*/  IMAD.HI.U32 R3, R5, R25, RZ ;  /* 0x0000001905037227 */ /* 0x000fc800078e00ff */
[----:B------:R-:W-:Y:S01]  /*1700*/  IMAD.HI.U32 R7, R5, R23, RZ ;  /* 0x0000001705077227 */ /* 0x000fe200078e00ff */
[----:B------:R-:W-:-:S03]  /*1710*/  LOP3.LUT R114, R18, 0x30, R121, 0xfe, !PT ;  /* 0x0000003012727812 */ /* 0x000fc600078efe79 */
[----:B------:R-:W-:Y:S02]  /*1720*/  IMAD.MOV R3, RZ, RZ, -R3 ;  /* 0x000000ffff037224 */ /* 0x000fe400078e0a03 */
[----:B------:R-:W-:Y:S02]  /*1730*/  IMAD.MOV R7, RZ, RZ, -R7 ;  /* 0x000000ffff077224 */ /* 0x000fe400078e0a07 */
[C---:B------:R-:W-:Y:S02]  /*1740*/  IMAD R25, R4.reuse, R3, R25 ;  /* 0x0000000304197224 */ /* 0x040fe400078e0219 */
[--C-:B------:R-:W-:Y:S01]  /*1750*/  @!P4 IMAD.IADD R43, R43, 0x1, -R4.reuse ;  /* 0x000000012b2bc824 */ /* 0x100fe200078e0a04 */
[----:B-1----:R-:W-:Y:S01]  /*1760*/  IABS R15, R114 ;  /* 0x00000072000f7213 */ /* 0x002fe20000000000 */
[----:B------:R-:W-:Y:S02]  /*1770*/  IMAD R23, R4, R7, R23 ;  /* 0x0000000704177224 */ /* 0x000fe400078e0217 */
[----:B------:R-:W-:-:S02]  /*1780*/  @!P5 IMAD.IADD R21, R21, 0x1, -R4 ;  /* 0x000000011515d824 */ /* 0x000fc400078e0a04 */
[----:B------:R-:W-:Y:S01]  /*1790*/  @!P3 IMAD.MOV R43, RZ, RZ, -R43 ;  /* 0x000000ffff2bb224 */ /* 0x000fe200078e0a2b */
[----:B------:R-:W-:Y:S01]  /*17a0*/  ISETP.GT.U32.AND P3, PT, R4, R25, PT ;  /* 0x000000190400720c */ /* 0x000fe20003f64070 */
[----:B------:R-:W-:Y:S01]  /*17b0*/  @!P6 IMAD.IADD R45, R45, 0x1, -R4 ;  /* 0x000000012d2de824 */ /* 0x000fe200078e0a04 */
[----:B------:R-:W-:Y:S01]  /*17c0*/  ISETP.GE.AND P4, PT, R0, RZ, PT ;  /* 0x000000ff0000720c */ /* 0x000fe20003f86270 */
[----:B------:R-:W-:Y:S01]  /*17d0*/  IMAD.HI.U32 R3, R5, R15, RZ ;  /* 0x0000000f05037227 */ /* 0x000fe200078e00ff */
[C---:B------:R-:W-:Y:S02]  /*17e0*/  ISETP.GT.U32.AND P6, PT, R4.reuse, R23, PT ;  /* 0x000000170400720c */ /* 0x040fe40003fc4070 */
[----:B------:R-:W-:Y:S01]  /*17f0*/  ISETP.GT.U32.AND P5, PT, R4, R21, PT ;  /* 0x000000150400720c */ /* 0x000fe20003fa4070 */
[----:B------:R-:W-:Y:S01]  /*1800*/  IMAD.MOV R3, RZ, RZ, -R3 ;  /* 0x000000ffff037224 */ /* 0x000fe200078e0a03 */
[----:B------:R-:W-:-:S03]  /*1810*/  LOP3.LUT R113, R18, 0x34, R121, 0xfe, !PT ;  /* 0x0000003412717812 */ /* 0x000fc600078efe79 */
[C---:B------:R-:W-:Y:S01]  /*1820*/  IMAD R15, R4.reuse, R3, R15 ;  /* 0x00000003040f7224 */ /* 0x040fe200078e020f */
[----:B------:R-:W-:Y:S01]  /*1830*/  IABS R27, R113 ;  /* 0x00000071001b7213 */ /* 0x000fe20000000000 */
[--C-:B------:R-:W-:Y:S02]  /*1840*/  @!P3 IMAD.IADD R25, R25, 0x1, -R4.reuse ;  /* 0x000000011919b824 */ /* 0x100fe400078e0a04 */
[----:B------:R-:W-:Y:S01]  /*1850*/  @!P4 IMAD.MOV R45, RZ, RZ, -R45 ;  /* 0x000000ffff2dc224 */ /* 0x000fe200078e0a2d */
[----:B------:R-:W-:Y:S01]  /*1860*/  ISETP.GE.AND P4, PT, R117, RZ, PT ;  /* 0x000000ff7500720c */ /* 0x000fe20003f86270 */
[--C-:B------:R-:W-:Y:S02]  /*1870*/  @!P6 IMAD.IADD R23, R23, 0x1, -R4.reuse ;  /* 0x000000011717e824 */ /* 0x100fe400078e0a04 */
[----:B------:R-:W-:Y:S01]  /*1880*/  @!P5 IMAD.IADD R21, R21, 0x1, -R4 ;  /* 0x000000011515d824 */ /* 0x000fe200078e0a04 */
[C---:B------:R-:W-:Y:S01]  /*1890*/  ISETP.GT.U32.AND P5, PT, R4.reuse, R15, PT ;  /* 0x0000000f0400720c */ /* 0x040fe20003fa4070 */
[----:B------:R-:W-:Y:S01]  /*18a0*/  IMAD.HI.U32 R7, R5, R27, RZ ;  /* 0x0000001b05077227 */ /* 0x000fe200078e00ff */
[----:B------:R-:W-:-:S02]  /*18b0*/  ISETP.GT.U32.AND P3, PT, R4, R25, PT ;  /* 0x000000190400720c */ /* 0x000fc40003f64070 */
[----:B------:R-:W-:Y:S01]  /*18c0*/  ISETP.GT.U32.AND P6, PT, R4, R23, PT ;  /* 0x000000170400720c */ /* 0x000fe20003fc4070 */
[----:B------:R-:W-:Y:S01]  /*18d0*/  IMAD.MOV R7, RZ, RZ, -R7 ;  /* 0x000000ffff077224 */ /* 0x000fe200078e0a07 */
[C---:B------:R-:W-:Y:S02]  /*18e0*/  LOP3.LUT R111, R18.reuse, R121, RZ, 0xfc, !PT ;  /* 0x00000079126f7212 */ /* 0x040fe400078efcff */
[----:B------:R-:W-:Y:S01]  /*18f0*/  LOP3.LUT R112, R18, 0x38, R121, 0xfe, !PT ;  /* 0x0000003812707812 */ /* 0x000fe200078efe79 */
[----:B------:R-:W-:Y:S01]  /*1900*/  IMAD R27, R4, R7, R27 ;  /* 0x00000007041b7224 */ /* 0x000fe200078e021b */
[----:B------:R-:W-:Y:S01]  /*1910*/  LOP3.LUT R3, R18, 0x3c, R121, 0xfe, !PT ;  /* 0x0000003c12037812 */ /* 0x000fe200078efe79 */
[----:B------:R-:W-:Y:S01]  /*1920*/  @!P4 IMAD.MOV R21, RZ, RZ, -R21 ;  /* 0x000000ffff15c224 */ /* 0x000fe200078e0a15 */
[----:B------:R-:W-:Y:S01]  /*1930*/  IABS R18, R111 ;  /* 0x0000006f00127213 */ /* 0x000fe20000000000 */
[----:B------:R-:W-:Y:S01]  /*1940*/  @!P5 IMAD.IADD R15, R15, 0x1, -R4 ;  /* 0x000000010f0fd824 */ /* 0x000fe200078e0a04 */
[----:B------:R-:W-:-:S02]  /*1950*/  IABS R47, R112 ;  /* 0x00000070002f7213 */ /* 0x000fc40000000000 */
[----:B------:R-:W-:Y:S01]  /*1960*/  ISETP.GT.U32.AND P4, PT, R4, R27, PT ;  /* 0x0000001b0400720c */ /* 0x000fe20003f84070 */
[--C-:B------:R-:W-:Y:S01]  /*1970*/  @!P3 IMAD.IADD R25, R25, 0x1, -R4.reuse ;  /* 0x000000011919b824 */ /* 0x100fe200078e0a04 */
[----:B------:R-:W-:Y:S01]  /*1980*/  ISETP.GE.AND P3, PT, R115, RZ, PT ;  /* 0x000000ff7300720c */ /* 0x000fe20003f66270 */
[----:B------:R-:W-:Y:S01]  /*1990*/  @!P6 IMAD.IADD R23, R23, 0x1, -R4 ;  /* 0x000000011717e824 */ /* 0x000fe200078e0a04 */
[----:B------:R-:W-:Y:S01]  /*19a0*/  ISETP.GE.AND P6, PT, R116, RZ, PT ;  /* 0x000000ff7400720c */ /* 0x000fe20003fc6270 */
[----:B------:R-:W-:Y:S01]  /*19b0*/  IMAD.HI.U32 R7, R5, R18, RZ ;  /* 0x0000001205077227 */ /* 0x000fe200078e00ff */
[----:B------:R-:W-:-:S03]  /*19c0*/  ISETP.GT.U32.AND P5, PT, R4, R15, PT ;  /* 0x0000000f0400720c */ /* 0x000fc60003fa4070 */
[----:B------:R-:W-:Y:S01]  /*19d0*/  IMAD.HI.U32 R14, R5, R47, RZ ;  /* 0x0000002f050e7227 */ /* 0x000fe200078e00ff */
[----:B------:R-:W-:-:S03]  /*19e0*/  IABS R49, R3 ;  /* 0x0000000300317213 */ /* 0x000fc60000000000 */
[----:B------:R-:W-:Y:S02]  /*19f0*/  IMAD.MOV R7, RZ, RZ, -R7 ;  /* 0x000000ffff077224 */ /* 0x000fe400078e0a07 */
[----:B------:R-:W-:Y:S02]  /*1a00*/  IMAD.MOV R14, RZ, RZ, -R14 ;  /* 0x000000ffff0e7224 */ /* 0x000fe400078e0a0e */
[C---:B------:R-:W-:Y:S02]  /*1a10*/  IMAD R7, R4.reuse, R7, R18 ;  /* 0x0000000704077224 */ /* 0x040fe400078e0212 */
[----:B------:R-:W-:Y:S02]  /*1a20*/  IMAD R47, R4, R14, R47 ;  /* 0x0000000e042f7224 */ /* 0x000fe400078e022f */
[----:B------:R-:W-:Y:S01]  /*1a30*/  @!P4 IMAD.IADD R27, R27, 0x1, -R4 ;  /* 0x000000011b1bc824 */ /* 0x000fe200078e0a04 */
[----:B------:R-:W-:Y:S01]  /*1a40*/  ISETP.GE.AND P4, PT, R114, RZ, PT ;  /* 0x000000ff7200720c */ /* 0x000fe20003f86270 */
[----:B------:R-:W-:-:S04]  /*1a50*/  IMAD.HI.U32 R14, R5, R49, RZ ;  /* 0x00000031050e7227 */ /* 0x000fc800078e00ff */
[----:B------:R-:W-:Y:S01]  /*1a60*/  @!P3 IMAD.MOV R25, RZ, RZ, -R25 ;  /* 0x000000ffff19b224 */ /* 0x000fe200078e0a19 */
[C---:B------:R-:W-:Y:S01]  /*1a70*/  ISETP.GT.U32.AND P3, PT, R4.reuse, R7, PT ;  /* 0x000000070400720c */ /* 0x040fe20003f64070 */
[----:B------:R-:W-:Y:S01]  /*1a80*/  @!P6 IMAD.MOV R23, RZ, RZ, -R23 ;  /* 0x000000ffff17e224 */ /* 0x000fe200078e0a17 */
[C---:B------:R-:W-:Y:S01]  /*1a90*/  ISETP.GT.U32.AND P6, PT, R4.reuse, R27, PT ;  /* 0x0000001b0400720c */ /* 0x040fe20003fc4070 */
[----:B------:R-:W-:Y:S01]  /*1aa0*/  @!P5 IMAD.IADD R15, R15, 0x1, -R4 ;  /* 0x000000010f0fd824 */ /* 0x000fe200078e0a04 */
[C---:B------:R-:W-:Y:S01]  /*1ab0*/  ISETP.GT.U32.AND P5, PT, R4.reuse, R47, PT ;  /* 0x0000002f0400720c */ /* 0x040fe20003fa4070 */
[----:B------:R-:W-:Y:S01]  /*1ac0*/  IMAD.MOV R14, RZ, RZ, -R14 ;  /* 0x000000ffff0e7224 */ /* 0x000fe200078e0a0e */
[C---:B------:R-:W-:Y:S01]  /*1ad0*/  LOP3.LUT R199, R111.reuse, 0x40, RZ, 0xfc, !PT ;  /* 0x000000406fc77812 */ /* 0x040fe200078efcff */
[----:B------:R-:W-:Y:S02]  /*1ae0*/  IMAD.MOV.U32 R22, RZ, RZ, R15 ;  /* 0x000000ffff167224 */ /* 0x000fe400078e000f */
[----:B------:R-:W-:Y:S01]  /*1af0*/  IMAD R49, R4, R14, R49 ;  /* 0x0000000e04317224 */ /* 0x000fe200078e0231 */
[----:B------:R-:W-:Y:S01]  /*1b00*/  IABS R51, R199 ;  /* 0x000000c700337213 */ /* 0x000fe20000000000 */
[----:B------:R-:W-:Y:S01]  /*1b10*/  @!P4 IMAD.MOV R22, RZ, RZ, -R22 ;  /* 0x000000ffff16c224 */ /* 0x000fe200078e0a16 */
[----:B------:R-:W-:-:S02]  /*1b20*/  LOP3.LUT R198, R111, 0x44, RZ, 0xfc, !PT ;  /* 0x000000446fc67812 */ /* 0x000fc400078efcff */
[----:B------:R-:W-:Y:S01]  /*1b30*/  ISETP.GT.U32.AND P4, PT, R4, R49, PT ;  /* 0x000000310400720c */ /* 0x000fe20003f84070 */
[----:B------:R-:W-:Y:S01]  /*1b40*/  @!P3 IMAD.IADD R7, R7, 0x1, -R4 ;  /* 0x000000010707b824 */ /* 0x000fe200078e0a04 */
[----:B------:R-:W-:Y:S01]  /*1b50*/  IABS R53, R198 ;  /* 0x000000c600357213 */ /* 0x000fe20000000000 */
[----:B------:R-:W-:-:S04]  /*1b60*/  IMAD.HI.U32 R14, R5, R51, RZ ;  /* 0x00000033050e7227 */ /* 0x000fc800078e00ff */
[--C-:B------:R-:W-:Y:S01]  /*1b70*/  @!P6 IMAD.IADD R27, R27, 0x1, -R4.reuse ;  /* 0x000000011b1be824 */ /* 0x100fe200078e0a04 */
[----:B------:R-:W-:Y:S01]  /*1b80*/  ISETP.GE.AND P6, PT, R113, RZ, PT ;  /* 0x000000ff7100720c */ /* 0x000fe20003fc6270 */
[----:B------:R-:W-:Y:S01]  /*1b90*/  @!P5 IMAD.IADD R47, R47, 0x1, -R4 ;  /* 0x000000012f2fd824 */ /* 0x000fe200078e0a04 */
[C---:B------:R-:W-:Y:S01]  /*1ba0*/  ISETP.GT.U32.AND P3, PT, R4.reuse, R7, PT ;  /* 0x000000070400720c */ /* 0x040fe20003f64070 */
[----:B------:R-:W-:Y:S02]  /*1bb0*/  IMAD.MOV R20, RZ, RZ, -R14 ;  /* 0x000000ffff147224 */ /* 0x000fe400078e0a0e */
[----:B------:R-:W-:Y:S01]  /*1bc0*/  IMAD.HI.U32 R14, R5, R53, RZ ;  /* 0x00000035050e7227 */ /* 0x000fe200078e00ff */
[----:B------:R-:W-:-:S03]  /*1bd0*/  ISETP.GT.U32.AND P5, PT, R4, R47, PT ;  /* 0x0000002f0400720c */ /* 0x000fc60003fa4070 */
[----:B------:R-:W-:Y:S02]  /*1be0*/  IMAD.MOV R14, RZ, RZ, -R14 ;  /* 0x000000ffff0e7224 */ /* 0x000fe400078e0a0e */
[--C-:B------:R-:W-:Y:S02]  /*1bf0*/  @!P4 IMAD.IADD R49, R49, 0x1, -R4.reuse ;  /* 0x000000013131c824 */ /* 0x100fe400078e0a04 */
[C---:B------:R-:W-:Y:S02]  /*1c00*/  IMAD R53, R4.reuse, R14, R53 ;  /* 0x0000000e04357224 */ /* 0x040fe400078e0235 */
[C---:B------:R-:W-:Y:S02]  /*1c10*/  IMAD R51, R4.reuse, R20, R51 ;  /* 0x0000001404337224 */ /* 0x040fe400078e0233 */
[----:B------:R-:W-:Y:S01]  /*1c20*/  @!P6 IMAD.MOV R27, RZ, RZ, -R27 ;  /* 0x000000ffff1be224 */ /* 0x000fe200078e0a1b */
[C---:B------:R-:W-:Y:S01]  /*1c30*/  ISETP.GT.U32.AND P6, PT, R4.reuse, R49, PT ;  /* 0x000000310400720c */ /* 0x040fe20003fc4070 */
[--C-:B------:R-:W-:Y:S01]  /*1c40*/  @!P3 IMAD.IADD R7, R7, 0x1, -R4.reuse ;  /* 0x000000010707b824 */ /* 0x100fe200078e0a04 */
[C---:B------:R-:W-:Y:S01]  /*1c50*/  ISETP.GT.U32.AND P3, PT, R4.reuse, R53, PT ;  /* 0x000000350400720c */ /* 0x040fe20003f64070 */
[----:B------:R-:W-:Y:S01]  /*1c60*/  @!P5 IMAD.IADD R47, R47, 0x1, -R4 ;  /* 0x000000012f2fd824 */ /* 0x000fe200078e0a04 */
[----:B------:R-:W-:-:S02]  /*1c70*/  ISETP.GT.U32.AND P5, PT, R4, R51, PT ;  /* 0x000000330400720c */ /* 0x000fc40003fa4070 */
[C---:B------:R-:W-:Y:S02]  /*1c80*/  LOP3.LUT R196, R111.reuse, 0x4c, RZ, 0xfc, !PT ;  /* 0x0000004c6fc47812 */ /* 0x040fe400078efcff */
[----:B------:R-:W-:Y:S02]  /*1c90*/  LOP3.LUT R197, R111, 0x48, RZ, 0xfc, !PT ;  /* 0x000000486fc57812 */ /* 0x000fe400078efcff */
[----:B------:R-:W-:Y:S02]  /*1ca0*/  IABS R20, R196 ;  /* 0x000000c400147213 */ /* 0x000fe40000000000 */
[----:B------:R-:W-:Y:S02]  /*1cb0*/  IABS R55, R197 ;  /* 0x000000c500377213 */ /* 0x000fe40000000000 */
[----:B------:R-:W-:Y:S01]  /*1cc0*/  ISETP.GE.AND P4, PT, R112, RZ, PT ;  /* 0x000000ff7000720c */ /* 0x000fe20003f86270 */
[----:B------:R-:W-:Y:S01]  /*1cd0*/  @!P6 IMAD.IADD R49, R49, 0x1, -R4 ;  /* 0x000000013131e824 */ /* 0x000fe200078e0a04 */
[----:B------:R-:W-:Y:S01]  /*1ce0*/  ISETP.GE.AND P6, PT, R111, RZ, PT ;  /* 0x000000ff6f00720c */ /* 0x000fe20003fc6270 */
[----:B------:R-:W-:-:S04]  /*1cf0*/  IMAD.HI.U32 R14, R5, R20, RZ ;  /* 0x00000014050e7227 */ /* 0x000fc800078e00ff */
[----:B------:R-:W-:-:S04]  /*1d00*/  IMAD.HI.U32 R18, R5, R55, RZ ;  /* 0x0000003705127227 */ /* 0x000fc800078e00ff */
[--C-:B------:R-:W-:Y:S02]  /*1d10*/  @!P3 IMAD.IADD R53, R53, 0x1, -R4.reuse ;  /* 0x000000013535b824 */ /* 0x100fe400078e0a04 */
[----:B------:R-:W-:Y:S01]  /*1d20*/  @!P5 IMAD.IADD R51, R51, 0x1, -R4 ;  /* 0x000000013333d824 */ /* 0x000fe200078e0a04 */
[----:B------:R-:W-:Y:S01]  /*1d30*/  ISETP.GE.AND P5, PT, R3, RZ, PT ;  /* 0x000000ff0300720c */ /* 0x000fe20003fa6270 */
[----:B------:R-:W-:Y:S02]  /*1d40*/  IMAD.MOV R15, RZ, RZ, -R14 ;  /* 0x000000ffff0f7224 */ /* 0x000fe400078e0a0e */
[----:B------:R-:W-:Y:S01]  /*1d50*/  IMAD.MOV R18, RZ, RZ, -R18 ;  /* 0x000000ffff127224 */ /* 0x000fe200078e0a12 */
[C---:B------:R-:W-:Y:S01]  /*1d60*/  ISETP.GT.U32.AND P3, PT, R4.reuse, R53, PT ;  /* 0x000000350400720c */ /* 0x040fe20003f64070 */
[C---:B------:R-:W-:Y:S02]  /*1d70*/  IMAD R15, R4.reuse, R15, R20 ;  /* 0x0000000f040f7224 */ /* 0x040fe400078e0214 */
[----:B------:R-:W-:-:S02]  /*1d80*/  IMAD R55, R4, R18, R55 ;  /* 0x0000001204377224 */ /* 0x000fc400078e0237 */
[----:B------:R-:W-:Y:S02]  /*1d90*/  IMAD.MOV.U32 R20, RZ, RZ, R7 ;  /* 0x000000ffff147224 */ /* 0x000fe400078e0007 */
[----:B------:R-:W-:Y:S01]  /*1da0*/  @!P4 IMAD.MOV R47, RZ, RZ, -R47 ;  /* 0x000000ffff2fc224 */ /* 0x000fe200078e0a2f */
[C---:B------:R-:W-:Y:S01]  /*1db0*/  ISETP.GT.U32.AND P4, PT, R4.reuse, R51, PT ;  /* 0x000000330400720c */ /* 0x040fe20003f84070 */
[----:B------:R-:W-:Y:S01]  /*1dc0*/  @!P6 IMAD.MOV R20, RZ, RZ, -R20 ;  /* 0x000000ffff14e224 */ /* 0x000fe200078e0a14 */
[----:B------:R-:W-:Y:S01]  /*1dd0*/  ISETP.GT.U32.AND P6, PT, R4, R55, PT ;  /* 0x000000370400720c */ /* 0x000fe20003fc4070 */
[----:B------:R-:W-:Y:S01]  /*1de0*/  @!P5 IMAD.MOV R49, RZ, RZ, -R49 ;  /* 0x000000ffff31d224 */ /* 0x000fe200078e0a31 */
[----:B------:R-:W-:Y:S02]  /*1df0*/  LOP3.LUT R195, R111, 0x50, RZ, 0xfc, !PT ;  /* 0x000000506fc37812 */ /* 0x000fe400078efcff */
[----:B------:R-:W-:Y:S01]  /*1e00*/  ISETP.GE.AND P5, PT, R199, RZ, PT ;  /* 0x000000ffc700720c */ /* 0x000fe20003fa6270 */
[----:B------:R-:W-:Y:S01]  /*1e10*/  @!P3 IMAD.IADD R53, R53, 0x1, -R4 ;  /* 0x000000013535b824 */ /* 0x000fe200078e0a04 */
[----:B------:R-:W-:-:S02]  /*1e20*/  IABS R57, R195 ;  /* 0x000000c300397213 */ /* 0x000fc40000000000 */
[----:B------:R-:W-:Y:S02]  /*1e30*/  ISETP.GT.U32.AND P3, PT, R4, R15, PT ;  /* 0x0000000f0400720c */ /* 0x000fe40003f64070 */
[----:B------:R-:W-:Y:S01]  /*1e40*/  LOP3.LUT R194, R111, 0x54, RZ, 0xfc, !PT ;  /* 0x000000546fc27812 */ /* 0x000fe200078efcff */
[----:B------:R-:W-:Y:S01]  /*1e50*/  @!P4 IMAD.IADD R51, R51, 0x1, -R4 ;  /* 0x000000013333c824 */ /* 0x000fe200078e0a04 */
[----:B------:R-:W-:Y:S01]  /*1e60*/  ISETP.GE.AND P4, PT, R198, RZ, PT ;  /* 0x000000ffc600720c */ /* 0x000fe20003f86270 */
[----:B------:R-:W-:Y:S01]  /*1e70*/  IMAD.HI.U32 R18, R5, R57, RZ ;  /* 0x0000003905127227 */ /* 0x000fe200078e00ff */
[----:B------:R-:W-:-:S03]  /*1e80*/  IABS R59, R194 ;  /* 0x000000c2003b7213 */ /* 0x000fc60000000000 */
[----:B------:R-:W-:Y:S01]  /*1e90*/  @!P6 IMAD.IADD R55, R55, 0x1, -R4 ;  /* 0x000000013737e824 */ /* 0x000fe200078e0a04 */
[----:B------:R-:W-:Y:S01]  /*1ea0*/  LOP3.LUT R193, R111, 0x58, RZ, 0xfc, !PT ;  /* 0x000000586fc17812 */ /* 0x000fe200078efcff */
[----:B------:R-:W-:Y:S02]  /*1eb0*/  IMAD.MOV R18, RZ, RZ, -R18 ;  /* 0x000000ffff127224 */ /* 0x000fe400078e0a12 */
[----:B------:R-:W-:Y:S01]  /*1ec0*/  @!P5 IMAD.MOV R51, RZ, RZ, -R51 ;  /* 0x000000ffff33d224 */ /* 0x000fe200078e0a33 */
[----:B------:R-:W-:Y:S01]  /*1ed0*/  ISETP.GT.U32.AND P5, PT, R4, R55, PT ;  /* 0x000000370400720c */ /* 0x000fe20003fa4070 */
[----:B------:R-:W-:Y:S01]  /*1ee0*/  IMAD.HI.U32 R14, R5, R59, RZ ;  /* 0x0000003b050e7227 */ /* 0x000fe200078e00ff */
[----:B------:R-:W-:-:S03]  /*1ef0*/  IABS R61, R193 ;  /* 0x000000c1003d7213 */ /* 0x000fc60000000000 */
[C---:B------:R-:W-:Y:S02]  /*1f00*/  IMAD R57, R4.reuse, R18, R57 ;  /* 0x0000001204397224 */ /* 0x040fe400078e0239 */
[----:B------:R-:W-:Y:S02]  /*1f10*/  @!P3 IMAD.IADD R15, R15, 0x1, -R4 ;  /* 0x000000010f0fb824 */ /* 0x000fe400078e0a04 */
[----:B------:R-:W-:Y:S01]  /*1f20*/  IMAD.MOV R18, RZ, RZ, -R14 ;  /* 0x000000ffff127224 */ /* 0x000fe200078e0a0e */
[----:B------:R-:W-:Y:S01]  /*1f30*/  ISETP.GE.AND P6, PT, R197, RZ, PT ;  /* 0x000000ffc500720c */ /* 0x000fe20003fc6270 */
[----:B------:R-:W-:Y:S01]  /*1f40*/  @!P4 IMAD.MOV R53, RZ, RZ, -R53 ;  /* 0x000000ffff35c224 */ /* 0x000fe200078e0a35 */
[C---:B------:R-:W-:Y:S01]  /*1f50*/  ISETP.GT.U32.AND P4, PT, R4.reuse, R57, PT ;  /* 0x000000390400720c */ /* 0x040fe20003f84070 */
[----:B------:R-:W-:Y:S01]  /*1f60*/  IMAD.HI.U32 R14, R5, R61, RZ ;  /* 0x0000003d050e7227 */ /* 0x000fe200078e00ff */
[----:B------:R-:W-:-:S03]  /*1f70*/  ISETP.GT.U32.AND P3, PT, R4, R15, PT ;  /* 0x0000000f0400720c */ /* 0x000fc60003f64070 */
[C---:B------:R-:W-:Y:S01]  /*1f80*/  IMAD R59, R4.reuse, R18, R59 ;  /* 0x00000012043b7224 */ /* 0x040fe200078e023b */
[----:B------:R-:W-:Y:S01]  /*1f90*/  LOP3.LUT R192, R111, 0x5c, RZ, 0xfc, !PT ;  /* 0x0000005c6fc07812 */ /* 0x000fe200078efcff */
[----:B------:R-:W-:Y:S02]  /*1fa0*/  IMAD.MOV R14, RZ, RZ, -R14 ;  /* 0x000000ffff0e7224 */ /* 0x000fe400078e0a0e */
[--C-:B------:R-:W-:Y:S01]  /*1fb0*/  @!P5 IMAD.IADD R55, R55, 0x1, -R4.reuse ;  /* 0x000000013737d824 */ /* 0x100fe200078e0a04 */
[C---:B------:R-:W-:Y:S01]  /*1fc0*/  ISETP.GT.U32.AND P5, PT, R4.reuse, R59, PT ;  /* 0x0000003b0400720c */ /* 0x040fe20003fa4070 */
[----:B------:R-:W-:Y:S01]  /*1fd0*/  IMAD R61, R4, R14, R61 ;  /* 0x0000000e043d7224 */ /* 0x000fe200078e023d */
[----:B------:R-:W-:Y:S01]  /*1fe0*/  IABS R63, R192 ;  /* 0x000000c0003f7213 */ /* 0x000fe20000000000 */
[--C-:B------:R-:W-:Y:S02]  /*1ff0*/  @!P4 IMAD.IADD R57, R57, 0x1, -R4.reuse ;  /* 0x000000013939c824 */ /* 0x100fe400078e0a04 */
[----:B------:R-:W-:Y:S01]  /*2000*/  @!P6 IMAD.MOV R55, RZ, RZ, -R55 ;  /* 0x000000ffff37e224 */ /* 0x000fe200078e0a37 */
[----:B------:R-:W-:Y:S01]  /*2010*/  ISETP.GE.AND P6, PT, R196, RZ, PT ;  /* 0x000000ffc400720c */ /* 0x000fe20003fc6270 */
[----:B------:R-:W-:Y:S01]  /*2020*/  @!P3 IMAD.IADD R15, R15, 0x1, -R4 ;  /* 0x000000010f0fb824 */ /* 0x000fe200078e0a04 */
[C---:B------:R-:W-:Y:S01]  /*2030*/  ISETP.GT.U32.AND P3, PT, R4.reuse, R61, PT ;  /* 0x0000003d0400720c */ /* 0x040fe20003f64070 */
[----:B------:R-:W-:Y:S01]  /*2040*/  IMAD.HI.U32 R18, R5, R63, RZ ;  /* 0x0000003f05127227 */ /* 0x000fe200078e00ff */
[----:B------:R-:W-:-:S02]  /*2050*/  ISETP.GT.U32.AND P4, PT, R4, R57, PT ;  /* 0x000000390400720c */ /* 0x000fc40003f84070 */
[----:B------:R-:W-:Y:S01]  /*2060*/  LOP3.LUT R190, R111, 0x64, RZ, 0xfc, !PT ;  /* 0x000000646fbe7812 */ /* 0x000fe200078efcff */
[----:B------:R-:W-:Y:S02]  /*2070*/  IMAD.MOV R18, RZ, RZ, -R18 ;  /* 0x000000ffff127224 */ /* 0x000fe400078e0a12 */
[--C-:B------:R-:W-:Y:S01]  /*2080*/  @!P5 IMAD.IADD R59, R59, 0x1, -R4.reuse ;  /* 0x000000013b3bd824 */ /* 0x100fe200078e0a04 */
[----:B------:R-:W-:Y:S01]  /*2090*/  LOP3.LUT R191, R111, 0x60, RZ, 0xfc, !PT ;  /* 0x000000606fbf7812 */ /* 0x000fe200078efcff */
[C---:B------:R-:W-:Y:S01]  /*20a0*/  IMAD R63, R4.reuse, R18, R63 ;  /* 0x00000012043f7224 */ /* 0x040fe200078e023f */
[----:B------:R-:W-:Y:S01]  /*20b0*/  IABS R65, R190 ;  /* 0x000000be00417213 */ /* 0x000fe20000000000 */
[----:B------:R-:W-:Y:S01]  /*20c0*/  IMAD.MOV.U32 R24, RZ, RZ, R15 ;  /* 0x000000ffff187224 */ /* 0x000fe200078e000f */
[C---:B------:R-:W-:Y:S01]  /*20d0*/  ISETP.GT.U32.AND P5, PT, R4.reuse, R59, PT ;  /* 0x0000003b0400720c */ /* 0x040fe20003fa4070 */
[----:B------:R-:W-:Y:S01]  /*20e0*/  @!P3 IMAD.IADD R61, R61, 0x1, -R4 ;  /* 0x000000013d3db824 */ /* 0x000fe200078e0a04 */
[----:B------:R-:W-:Y:S01]  /*20f0*/  IABS R18, R191 ;  /* 0x000000bf00127213 */ /* 0x000fe20000000000 */
[----:B------:R-:W-:Y:S01]  /*2100*/  @!P6 IMAD.MOV R24, RZ, RZ, -R24 ;  /* 0x000000ffff18e224 */ /* 0x000fe200078e0a18 */
[----:B------:R-:W-:Y:S01]  /*2110*/  ISETP.GT.U32.AND P6, PT, R4, R63, PT ;  /* 0x0000003f0400720c */ /* 0x000fe20003fc4070 */
[----:B------:R-:W-:Y:S01]  /*2120*/  IMAD.HI.U32 R14, R5, R65, RZ ;  /* 0x00000041050e7227 */ /* 0x000fe200078e00ff */
[----:B------:R-:W-:-:S02]  /*2130*/  LOP3.LUT R189, R111, 0x68, RZ, 0xfc, !PT ;  /* 0x000000686fbd7812 */ /* 0x000fc400078efcff */
[----:B------:R-:W-:Y:S01]  /*2140*/  ISETP.GT.U32.AND P3, PT, R4, R61, PT ;  /* 0x0000003d0400720c */ /* 0x000fe20003f64070 */
[----:B------:R-:W-:Y:S01]  /*2150*/  @!P4 IMAD.IADD R57, R57, 0x1, -R4 ;  /* 0x000000013939c824 */ /* 0x000fe200078e0a04 */
[----:B------:R-:W-:Y:S01]  /*2160*/  ISETP.GE.AND P4, PT, R195, RZ, PT ;  /* 0x000000ffc300720c */ /* 0x000fe20003f86270 */
[----:B------:R-:W-:Y:S01]  /*2170*/  IMAD.HI.U32 R7, R5, R18, RZ ;  /* 0x0000001205077227 */ /* 0x000fe200078e00ff */
[----:B------:R-:W-:-:S03]  /*2180*/  IABS R67, R189 ;  /* 0x000000bd00437213 */ /* 0x000fc60000000000 */
[----:B------:R-:W-:Y:S01]  /*2190*/  IMAD.MOV R14, RZ, RZ, -R14 ;  /* 0x000000ffff0e7224 */ /* 0x000fe200078e0a0e */
[----:B------:R-:W-:Y:S01]  /*21a0*/  LOP3.LUT R188, R111, 0x6c, RZ, 0xfc, !PT ;  /* 0x0000006c6fbc7812 */ /* 0x000fe200078efcff */
[----:B------:R-:W-:Y:S02]  /*21b0*/  IMAD.MOV R7, RZ, RZ, -R7 ;  /* 0x000000ffff077224 */ /* 0x000fe400078e0a07 */
[----:B------:R-:W-:Y:S02]  /*21c0*/  IMAD R65, R4, R14, R65 ;  /* 0x0000000e04417224 */ /* 0x000fe400078e0241 */
[----:B------:R-:W-:-:S04]  /*21d0*/  IMAD.HI.U32 R14, R5, R67, RZ ;  /* 0x00000043050e7227 */ /* 0x000fc800078e00ff */
[----:B------:R-:W-:Y:S01]  /*21e0*/  @!P5 IMAD.IADD R59, R59, 0x1, -R4 ;  /* 0x000000013b3bd824 */ /* 0x000fe200078e0a04 */
[----:B------:R-:W-:Y:S01]  /*21f0*/  ISETP.GE.AND P5, PT, R194, RZ, PT ;  /* 0x000000ffc200720c */ /* 0x000fe20003fa6270 */
[C---:B------:R-:W-:Y:S01]  /*2200*/  IMAD R7, R4.reuse, R7, R18 ;  /* 0x0000000704077224 */ /* 0x040fe200078e0212 */
[----:B------:R-:W-:Y:S01]  /*2210*/  IABS R18, R188 ;  /* 0x000000bc00127213 */ /* 0x000fe20000000000 */
[----:B------:R-:W-:Y:S01]  /*2220*/  @!P6 IMAD.IADD R63, R63, 0x1, -R4 ;  /* 0x000000013f3fe824 */ /* 0x000fe200078e0a04 */
[----:B------:R-:W-:Y:S01]  /*2230*/  ISETP.GE.AND P6, PT, R193, RZ, PT ;  /* 0x000000ffc100720c */ /* 0x000fe20003fc6270 */
[----:B------:R-:W-:Y:S02]  /*2240*/  IMAD.MOV R14, RZ, RZ, -R14 ;  /* 0x000000ffff0e7224 */ /* 0x000fe400078e0a0e */
[----:B------:R-:W-:Y:S01]  /*2250*/  @!P4 IMAD.MOV R57, RZ, RZ, -R57 ;  /* 0x000000ffff39c224 */ /* 0x000fe200078e0a39 */
[C---:B------:R-:W-:Y:S01]  /*2260*/  ISETP.GT.U32.AND P4, PT, R4.reuse, R63, PT ;  /* 0x0000003f0400720c */ /* 0x040fe20003f84070 */
[----:B------:R-:W-:Y:S01]  /*2270*/  @!P3 IMAD.IADD R61, R61, 0x1, -R4 ;  /* 0x000000013d3db824 */ /* 0x000fe200078e0a04 */
[C---:B------:R-:W-:Y:S01]  /*2280*/  ISETP.GT.U32.AND P3, PT, R4.reuse, R7, PT ;  /* 0x000000070400720c */ /* 0x040fe20003f64070 */
[----:B------:R-:W-:-:S02]  /*2290*/  IMAD R67, R4, R14, R67 ;  /* 0x0000000e04437224 */ /* 0x000fc400078e0243 */
[----:B------:R-:W-:-:S04]  /*22a0*/  IMAD.HI.U32 R14, R5, R18, RZ ;  /* 0x00000012050e7227 */ /* 0x000fc800078e00ff */
[----:B------:R-:W-:Y:S02]  /*22b0*/  IMAD.MOV R15, RZ, RZ, -R14 ;  /* 0x000000ffff0f7224 */ /* 0x000fe400078e0a0e */
[----:B------:R-:W-:Y:S01]  /*22c0*/  @!P5 IMAD.MOV R59, RZ, RZ, -R59 ;  /* 0x000000ffff3bd224 */ /* 0x000fe200078e0a3b */
[C---:B------:R-:W-:Y:S01]  /*22d0*/  ISETP.GT.U32.AND P5, PT, R4.reuse, R65, PT ;  /* 0x000000410400720c */ /* 0x040fe20003fa4070 */
[C---:B------:R-:W-:Y:S02]  /*22e0*/  IMAD R15, R4.reuse, R15, R18 ;  /* 0x0000000f040f7224 */ /* 0x040fe400078e0212 */
[----:B------:R-:W-:Y:S01]  /*22f0*/  @!P6 IMAD.MOV R61, RZ, RZ, -R61 ;  /* 0x000000ffff3de224 */ /* 0x000fe200078e0a3d */
[C---:B------:R-:W-:Y:S02]  /*2300*/  ISETP.GT.U32.AND P6, PT, R4.reuse, R67, PT ;  /* 0x000000430400720c */ /* 0x040fe40003fc4070 */
[----:B------:R-:W-:Y:S01]  /*2310*/  LOP3.LUT R187, R111, 0x70, RZ, 0xfc, !PT ;  /* 0x000000706fbb7812 */ /* 0x000fe200078efcff */
[--C-:B------:R-:W-:Y:S01]  /*2320*/  @!P4 IMAD.IADD R63, R63, 0x1, -R4.reuse ;  /* 0x000000013f3fc824 */ /* 0x100fe200078e0a04 */
[----:B------:R-:W-:Y:S01]  /*2330*/  ISETP.GT.U32.AND P4, PT, R4, R15, PT ;  /* 0x0000000f0400720c */ /* 0x000fe20003f84070 */
[----:B------:R-:W-:Y:S01]  /*2340*/  @!P3 IMAD.IADD R7, R7, 0x1, -R4 ;  /* 0x000000010707b824 */ /* 0x000fe200078e0a04 */
[----:B------:R-:W-:-:S02]  /*2350*/  ISETP.GE.AND P3, PT, R192, RZ, PT ;  /* 0x000000ffc000720c */ /* 0x000fc40003f66270 */
[----:B------:R-:W-:Y:S02]  /*2360*/  IABS R69, R187 ;  /* 0x000000bb00457213 */ /* 0x000fe40000000000 */
[----:B------:R-:W-:Y:S01]  /*2370*/  LOP3.LUT R186, R111, 0x74, RZ, 0xfc, !PT ;  /* 0x000000746fba7812 */ /* 0x000fe200078efcff */
[--C-:B------:R-:W-:Y:S01]  /*2380*/  @!P5 IMAD.IADD R65, R65, 0x1, -R4.reuse ;  /* 0x000000014141d824 */ /* 0x100fe200078e0a04 */
[----:B------:R-:W-:Y:S01]  /*2390*/  LOP3.LUT R185, R111, 0x78, RZ, 0xfc, !PT ;  /* 0x000000786fb97812 */ /* 0x000fe200078efcff */
[----:B------:R-:W-:Y:S01]  /*23a0*/  IMAD.HI.U32 R14, R5, R69, RZ ;  /* 0x00000045050e7227 */ /* 0x000fe200078e00ff */
[C---:B------:R-:W-:Y:S02]  /*23b0*/  ISETP.GT.U32.AND P5, PT, R4.reuse, R7, PT ;  /* 0x000000070400720c */ /* 0x040fe40003fa4070 */
[----:B------:R-:W-:Y:S01]  /*23c0*/  IABS R71, R186 ;  /* 0x000000ba00477213 */ /* 0x000fe20000000000 */
[----:B------:R-:W-:Y:S01]  /*23d0*/  @!P6 IMAD.IADD R67, R67, 0x1, -R4 ;  /* 0x000000014343e824 */ /* 0x000fe200078e0a04 */
[----:B------:R-:W-:Y:S01]  /*23e0*/  IABS R73, R185 ;  /* 0x000000b900497213 */ /* 0x000fe20000000000 */
[----:B------:R-:W-:Y:S01]  /*23f0*/  IMAD.MOV R14, RZ, RZ, -R14 ;  /* 0x000000ffff0e7224 */ /* 0x000fe200078e0a0e */
[----:B------:R-:W-:Y:S01]  /*2400*/  ISETP.GT.U32.AND P6, PT, R4, R65, PT ;  /* 0x000000410400720c */ /* 0x000fe20003fc4070 */
[----:B------:R-:W-:-:S04]  /*2410*/  IMAD.HI.U32 R18, R5, R71, RZ ;  /* 0x0000004705127227 */ /* 0x000fc800078e00ff */
[----:B------:R-:W-:Y:S02]  /*2420*/  @!P4 IMAD.IADD R15, R15, 0x1, -R4 ;  /* 0x000000010f0fc824 */ /* 0x000fe400078e0a04 */
[----:B------:R-:W-:Y:S01]  /*2430*/  @!P3 IMAD.MOV R63, RZ, RZ, -R63 ;  /* 0x000000ffff3fb224 */ /* 0x000fe200078e0a3f */
[C---:B------:R-:W-:Y:S01]  /*2440*/  ISETP.GT.U32.AND P3, PT, R4.reuse, R67, PT ;  /* 0x000000430400720c */ /* 0x040fe20003f64070 */
[C---:B------:R-:W-:Y:S02]  /*2450*/  IMAD R69, R4.reuse, R14, R69 ;  /* 0x0000000e04457224 */ /* 0x040fe400078e0245 */
[----:B------:R-:W-:Y:S01]  /*2460*/  IMAD.HI.U32 R14, R5, R73, RZ ;  /* 0x00000049050e7227 */ /* 0x000fe200078e00ff */
[----:B------:R-:W-:Y:S02]  /*2470*/  LOP3.LUT R184, R111, 0x7c, RZ, 0xfc, !PT ;  /* 0x0000007c6fb87812 */ /* 0x000fe400078efcff */
[----:B------:R-:W-:Y:S01]  /*2480*/  ISETP.GT.U32.AND P4, PT, R4, R15, PT ;  /* 0x0000000f0400720c */ /* 0x000fe20003f84070 */
[----:B------:R-:W-:-:S02]  /*2490*/  IMAD.MOV R18, RZ, RZ, -R18 ;  /* 0x000000ffff127224 */ /* 0x000fc400078e0a12 */
[----:B------:R-:W-:Y:S02]  /*24a0*/  IMAD.MOV R14, RZ, RZ, -R14 ;  /* 0x000000ffff0e7224 */ /* 0x000fe400078e0a0e */
[--C-:B------:R-:W-:Y:S01]  /*24b0*/  @!P5 IMAD.IADD R7, R7, 0x1, -R4.reuse ;  /* 0x000000010707d824 */ /* 0x100fe200078e0a04 */
[C---:B------:R-:W-:Y:S01]  /*24c0*/  ISETP.GT.U32.AND P5, PT, R4.reuse, R69, PT ;  /* 0x000000450400720c */ /* 0x040fe20003fa4070 */
[C---:B------:R-:W-:Y:S01]  /*24d0*/  IMAD R71, R4.reuse, R18, R71 ;  /* 0x0000001204477224 */ /* 0x040fe200078e0247 */
[----:B------:R-:W-:Y:S01]  /*24e0*/  IABS R75, R184 ;  /* 0x000000b8004b7213 */ /* 0x000fe20000000000 */
[C---:B------:R-:W-:Y:S02]  /*24f0*/  IMAD R73, R4.reuse, R14, R73 ;  /* 0x0000000e04497224 */ /* 0x040fe400078e0249 */
[----:B------:R-:W-:Y:S01]  /*2500*/  @!P6 IMAD.IADD R65, R65, 0x1, -R4 ;  /* 0x000000014141e824 */ /* 0x000fe200078e0a04 */
[----:B------:R-:W-:Y:S01]  /*2510*/  ISETP.GT.U32.AND P6, PT, R4, R71, PT ;  /* 0x000000470400720c */ /* 0x000fe20003fc4070 */
[----:B------:R-:W-:-:S04]  /*2520*/  IMAD.HI.U32 R5, R5, R75, RZ ;  /* 0x0000004b05057227 */ /* 0x000fc800078e00ff */
[--C-:B------:R-:W-:Y:S01]  /*2530*/  @!P3 IMAD.IADD R67, R67, 0x1, -R4.reuse ;  /* 0x000000014343b824 */ /* 0x100fe200078e0a04 */
[----:B------:R-:W-:Y:S01]  /*2540*/  ISETP.GT.U32.AND P3, PT, R4, R73, PT ;  /* 0x000000490400720c */ /* 0x000fe20003f64070 */
[----:B------:R-:W-:Y:S02]  /*2550*/  IMAD.MOV R5, RZ, RZ, -R5 ;  /* 0x000000ffff057224 */ /* 0x000fe400078e0a05 */
[--C-:B------:R-:W-:Y:S01]  /*2560*/  @!P4 IMAD.IADD R15, R15, 0x1, -R4.reuse ;  /* 0x000000010f0fc824 */ /* 0x100fe200078e0a04 */
[----:B------:R-:W-:Y:S01]  /*2570*/  ISETP.GE.AND P4, PT, R191, RZ, PT ;  /* 0x000000ffbf00720c */ /* 0x000fe20003f86270 */
[--C-:B------:R-:W-:Y:S01]  /*2580*/  @!P5 IMAD.IADD R69, R69, 0x1, -R4.reuse ;  /* 0x000000014545d824 */ /* 0x100fe200078e0a04 */
[----:B------:R-:W-:Y:S01]  /*2590*/  ISETP.GE.AND P5, PT, R190, RZ, PT ;  /* 0x000000ffbe00720c */ /* 0x000fe20003fa6270 */
[----:B------:R-:W-:Y:S02]  /*25a0*/  IMAD R75, R4, R5, R75 ;  /* 0x00000005044b7224 */ /* 0x000fe400078e024b */
[----:B------:R-:W-:-:S02]  /*25b0*/  @!P6 IMAD.IADD R71, R71, 0x1, -R4 ;  /* 0x000000014747e824 */ /* 0x000fc400078e0a04 */
[----:B------:R-:W-:Y:S01]  /*25c0*/  IMAD.MOV.U32 R26, RZ, RZ, R7 ;  /* 0x000000ffff1a7224 */ /* 0x000fe200078e0007 */
[C---:B------:R-:W-:Y:S01]  /*25d0*/  ISETP.GT.U32.AND P6, PT, R4.reuse, R75, PT ;  /* 0x0000004b0400720c */ /* 0x040fe20003fc4070 */
[----:B------:R-:W-:Y:S01]  /*25e0*/  @!P3 IMAD.IADD R73, R73, 0x1, -R4 ;  /* 0x000000014949b824 */ /* 0x000fe200078e0a04 */
[----:B------:R-:W-:-:S03]  /*25f0*/  ISETP.GT.U32.AND P3, PT, R4, R69, PT ;  /* 0x000000450400720c */ /* 0x000fc60003f64070 */
[----:B------:R-:W-:Y:S01]  /*2600*/  @!P4 IMAD.MOV R26, RZ, RZ, -R26 ;  /* 0x000000ffff1ac224 */ /* 0x000fe200078e0a1a */
[C---:B------:R-:W-:Y:S01]  /*2610*/  ISETP.GT.U32.AND P4, PT, R4.reuse, R73, PT ;  /* 0x000000490400720c */ /* 0x040fe20003f84070 */
[----:B------:R-:W-:Y:S01]  /*2620*/  @!P5 IMAD.MOV R65, RZ, RZ, -R65 ;  /* 0x000000ffff41d224 */ /* 0x000fe200078e0a41 */
[----:B------:R-:W-:-:S05]  /*2630*/  ISETP.GT.U32.AND P5, PT, R4, R71, PT ;  /* 0x000000470400720c */ /* 0x000fca0003fa4070 */
[--C-:B------:R-:W-:Y:S02]  /*2640*/  @!P6 IMAD.IADD R75, R75, 0x1, -R4.reuse ;  /* 0x000000014b4be824 */ /* 0x100fe400078e0a04 */
[--C-:B------:R-:W-:Y:S01]  /*2650*/  @!P3 IMAD.IADD R69, R69, 0x1, -R4.reuse ;  /* 0x000000014545b824 */ /* 0x100fe200078e0a04 */
[----:B------:R-:W-:Y:S02]  /*2660*/  ISETP.GE.AND P3, PT, R189, RZ, PT ;  /* 0x000000ffbd00720c */ /* 0x000fe40003f66270 */
[----:B------:R-:W-:Y:S01]  /*2670*/  ISETP.GT.U32.AND P6, PT, R4, R75, PT ;  /* 0x0000004b0400720c */ /* 0x000fe20003fc4070 */
[--C-:B------:R-:W-:Y:S01]  /*2680*/  @!P4 IMAD.IADD R73, R73, 0x1, -R4.reuse ;  /* 0x000000014949c824 */ /* 0x100fe200078e0a04 */
[----:B------:R-:W-:Y:S01]  /*2690*/  ISETP.GE.AND P4, PT, R187, RZ, PT ;  /* 0x000000ffbb00720c */ /* 0x000fe20003f86270 */
[----:B------:R-:W-:Y:S01]  /*26a0*/  @!P5 IMAD.IADD R71, R71, 0x1, -R4 ;  /* 0x000000014747d824 */ /* 0x000fe200078e0a04 */
[----:B------:R-:W-:Y:S01]  /*26b0*/  ISETP.GE.AND P5, PT, R188, RZ, PT ;  /* 0x000000ffbc00720c */ /* 0x000fe20003fa6270 */
[----:B------:R-:W-:-:S02]  /*26c0*/  IMAD.MOV.U32 R28, RZ, RZ, R15 ;  /* 0x000000ffff1c7224 */ /* 0x000fc400078e000f */
[----:B------:R-:W-:-:S04]  /*26d0*/  IMAD R30, R12, 0x4, R6 ;  /* 0x000000040c1e7824 */ /* 0x000fc800078e0206 */
[----:B------:R-:W-:Y:S02]  /*26e0*/  @!P3 IMAD.MOV R67, RZ, RZ, -R67 ;  /* 0x000000ffff43b224 */ /* 0x000fe400078e0a43 */
[----:B------:R-:W-:Y:S01]  /*26f0*/  @!P6 IMAD.IADD R75, R75, 0x1, -R4 ;  /* 0x000000014b4be824 */ /* 0x000fe200078e0a04 */
[-C--:B------:R-:W-:Y:S01]  /*2700*/  LEA R4, P3, R8, R17.reuse, 0x1 ;  /* 0x0000001108047211 */ /* 0x080fe200078608ff */
[----:B------:R-:W-:Y:S01]  /*2710*/  @!P4 IMAD.MOV R69, RZ, RZ, -R69 ;  /* 0x000000ffff45c224 */ /* 0x000fe200078e0a45 */
[----:B------:R-:W-:Y:S01]  /*2720*/  LEA R14, P4, R16, R17, 0x1 ;  /* 0x00000011100e7211 */ /* 0x000fe200078808ff */
[----:B------:R-:W-:Y:S01]  /*2730*/  @!P5 IMAD.MOV R28, RZ, RZ, -R28 ;  /* 0x000000ffff1cd224 */ /* 0x000fe200078e0a1c */
[----:B------:R-:W-:Y:S02]  /*2740*/  LEA.HI.X.SX32 R5, R8, R19, 0x1, P3 ;  /* 0x0000001308057211 */ /* 0x000fe400018f0eff */
[-C--:B------:R-:W-:Y:S02]  /*2750*/  LEA R6, P6, R10, R17.reuse, 0x1 ;  /* 0x000000110a067211 */ /* 0x080fe400078c08ff */
[----:B------:R-:W-:-:S02]  /*2760*/  LEA R8, P5, R9, R17, 0x1 ;  /* 0x0000001109087211 */ /* 0x000fc400078a08ff */
[----:B------:R-:W-:Y:S02]  /*2770*/  LEA.HI.X.SX32 R15, R16, R19, 0x1, P4 ;  /* 0x00000013100f7211 */ /* 0x000fe400020f0eff */
[----:B------:R-:W-:Y:S02]  /*2780*/  LEA R16, P4, R30, R17, 0x1 ;  /* 0x000000111e107211 */ /* 0x000fe400078808ff */
[-C--:B------:R-:W-:Y:S02]  /*2790*/  LEA.HI.X.SX32 R7, R10, R19.reuse, 0x1, P6 ;  /* 0x000000130a077211 */ /* 0x080fe400030f0eff */
[----:B------:R-:W-:Y:S02]  /*27a0*/  LEA.HI.X.SX32 R9, R9, R19, 0x1, P5 ;  /* 0x0000001309097211 */ /* 0x000fe400028f0eff */
[-C--:B------:R-:W-:Y:S02]  /*27b0*/  LEA R10, P3, R11, R17.reuse, 0x1 ;  /* 0x000000110b0a7211 */ /* 0x080fe400078608ff */
[----:B------:R-:W-:-:S02]  /*27c0*/  LEA R18, P5, R86, R17, 0x1 ;  /* 0x0000001156127211 */ /* 0x000fc400078a08ff */
[-C--:B------:R-:W-:Y:S02]  /*27d0*/  LEA.HI.X.SX32 R17, R30, R19.reuse, 0x1, P4 ;  /* 0x000000131e117211 */ /* 0x080fe400020f0eff */
[----:B------:R-:W-:Y:S02]  /*27e0*/  ISETP.GE.AND P4, PT, R185, RZ, PT ;  /* 0x000000ffb900720c */ /* 0x000fe40003f86270 */
[----:B------:R-:W-:Y:S02]  /*27f0*/  ISETP.GE.AND P6, PT, R184, RZ, PT ;  /* 0x000000ffb800720c */ /* 0x000fe40003fc6270 */
[----:B------:R-:W-:Y:S02]  /*2800*/  LEA.HI.X.SX32 R11, R11, R19, 0x1, P3 ;  /* 0x000000130b0b7211 */ /* 0x000fe400018f0eff */
[----:B------:R-:W-:Y:S02]  /*2810*/  ISETP.GE.AND P3, PT, R186, RZ, PT ;  /* 0x000000ffba00720c */ /* 0x000fe40003f66270 */
[----:B------:R-:W-:-:S02]  /*2820*/  LOP3.LUT R143, R121, 0x34, RZ, 0xfc, !PT ;  /* 0x00000034798f7812 */ /* 0x000fc400078efcff */
[----:B------:R-:W-:-:S03]  /*2830*/  LOP3.LUT R141, R121, 0x3c, RZ, 0xfc, !PT ;  /* 0x0000003c798d7812 */ /* 0x000fc600078efcff */
[----:B------:R-:W-:Y:S01]  /*2840*/  @!P4 IMAD.MOV R73, RZ, RZ, -R73 ;  /* 0x000000ffff49c224 */ /* 0x000fe200078e0a49 */
[-C--:B------:R-:W-:Y:S01]  /*2850*/  ISETP.LT.AND P4, PT, R143, R2.reuse, P0 ;  /* 0x000000028f00720c */ /* 0x080fe20000781270 */
[----:B------:R-:W-:Y:S01]  /*2860*/  @!P6 IMAD.MOV R75, RZ, RZ, -R75 ;  /* 0x000000ffff4be224 */ /* 0x000fe200078e0a4b */
[----:B------:R-:W-:Y:S02]  /*2870*/  LOP3.LUT R145, R121, 0x2c, RZ, 0xfc, !PT ;  /* 0x0000002c79917812 */ /* 0x000fe400078efcff */
[-C--:B------:R-:W-:Y:S01]  /*2880*/  ISETP.LT.AND P6, PT, R141, R2.reuse, P0 ;  /* 0x000000028d00720c */ /* 0x080fe200007c1270 */
[----:B------:R-:W-:Y:S01]  /*2890*/  @!P3 IMAD.MOV R71, RZ, RZ, -R71 ;  /* 0x000000ffff47b224 */ /* 0x000fe200078e0a47 */
[----:B------:R-:W-:Y:S02]  /*28a0*/  ISETP.LT.AND P3, PT, R145, R2, P0 ;  /* 0x000000029100720c */ /* 0x000fe40000761270 */
[----:B------:R-:W-:Y:S02]  /*28b0*/  PRMT R144, RZ, 0x7610, R144 ;  /* 0x00007610ff907816 */ /* 0x000fe40000000090 */
[----:B------:R-:W-:-:S02]  /*28c0*/  PRMT R142, RZ, 0x7610, R142 ;  /* 0x00007610ff8e7816 */ /* 0x000fc4000000008e */
[----:B------:R-:W-:Y:S02]  /*28d0*/  LOP3.LUT R147, R121, 0x8, RZ, 0xfc, !PT ;  /* 0x0000000879937812 */ /* 0x000fe400078efcff */
[----:B------:R-:W-:Y:S01]  /*28e0*/  PRMT R140, RZ, 0x7610, R140 ;  /* 0x00007610ff8c7816 */ /* 0x000fe2000000008c */
[----:B------:R1:W3:Y:S01]  /*28f0*/  @P4 LDG.E.U16 R144, desc[UR20][R14.64] ;  /* 0x000000140e904981 */ /* 0x0002e2000c1e1500 */
[----:B------:R-:W-:Y:S02]  /*2900*/  LEA.HI.X.SX32 R19, R86, R19, 0x1, P5 ;  /* 0x0000001356137211 */ /* 0x000fe400028f0eff */
[----:B------:R-:W-:Y:S01]  /*2910*/  ISETP.NE.AND P5, PT, R29, RZ, PT ;  /* 0x000000ff1d00720c */ /* 0x000fe20003fa5270 */
[----:B------:R0:W3:Y:S01]  /*2920*/  @P6 LDG.E.U16 R142, desc[UR20][R16.64] ;  /* 0x00000014108e6981 */ /* 0x0000e2000c1e1500 */
[----:B------:R-:W-:Y:S02]  /*2930*/  LOP3.LUT R29, RZ, R29, RZ, 0x33, !PT ;  /* 0x0000001dff1d7212 */ /* 0x000fe400078e33ff */
[-C--:B------:R-:W-:Y:S01]  /*2940*/  ISETP.LT.AND P6, PT, R147, R2.reuse, P0 ;  /* 0x000000029300720c */ /* 0x080fe200007c1270 */
[----:B------:R0:W3:Y:S01]  /*2950*/  @P3 LDG.E.U16 R140, desc[UR20][R18.64] ;  /* 0x00000014128c3981 */ /* 0x0000e2000c1e1500 */
[----:B-1----:R-:W-:Y:S01]  /*2960*/  IMAD R14, R119, R13, RZ ;  /* 0x0000000d770e7224 */ /* 0x002fe200078e02ff */
[----:B------:R-:W-:-:S02]  /*2970*/  ISETP.LT.AND P4, PT, R121, R2, P0 ;  /* 0x000000027900720c */ /* 0x000fc40000781270 */
[C---:B------:R-:W-:Y:S02]  /*2980*/  SEL R20, R29.reuse, R20, !P5 ;  /* 0x000000141d147207 */ /* 0x040fe40006800000 */
[C---:B------:R-:W-:Y:S02]  /*2990*/  LEA R90, P3, R14.reuse, UR14, 0x1 ;  /* 0x0000000e0e5a7c11 */ /* 0x040fe4000f8608ff */
[C---:B------:R-:W-:Y:S02]  /*29a0*/  SEL R31, R29.reuse, R31, !P5 ;  /* 0x0000001f1d1f7207 */ /* 0x040fe40006800000 */
[----:B------:R-:W-:Y:S02]  /*29b0*/  PRMT R182, RZ, 0x7610, R182 ;  /* 0x00007610ffb67816 */ /* 0x000fe400000000b6 */
[----:B------:R-:W-:Y:S02]  /*29c0*/  PRMT R183, RZ, 0x7610, R183 ;  /* 0x00007610ffb77816 */ /* 0x000fe400000000b7 */
[----:B------:R-:W-:Y:S01]  /*29d0*/  LEA.HI.X.SX32 R92, R14, UR15, 0x1, P3 ;  /* 0x0000000f0e5c7c11 */ /* 0x000fe200098f0eff */
[----:B--2---:R-:W-:Y:S01]  /*29e0*/  IMAD R14, R20, UR4, RZ ;  /* 0x00000004140e7c24 */ /* 0x004fe2000f8e02ff */
[----:B------:R-:W-:Y:S01]  /*29f0*/  SEL R33, R29, R33, !P5 ;  /* 0x000000211d217207 */ /* 0x000fe20006800000 */
[----:B------:R-:W-:Y:S01]  /*2a00*/  IMAD R15, R31, UR4, RZ ;  /* 0x000000041f0f7c24 */ /* 0x000fe2000f8e02ff */
[C---:B------:R-:W-:Y:S01]  /*2a10*/  SEL R35, R29.reuse, R35, !P5 ;  /* 0x000000231d237207 */ /* 0x040fe20006800000 */
[----:B------:R-:W2:Y:S01]  /*2a20*/  @P6 LDG.E.U16 R182, desc[UR20][R6.64] ;  /* 0x0000001406b66981 */ /* 0x000ea2000c1e1500 */
[----:B------:R-:W-:-:S02]  /*2a30*/  SEL R37, R29, R37, !P5 ;  /* 0x000000251d257207 */ /* 0x000fc40006800000 */
[C---:B------:R-:W-:Y:S01]  /*2a40*/  SEL R43, R29.reuse, R43, !P5 ;  /* 0x0000002b1d2b7207 */ /* 0x040fe20006800000 */
[----:B------:R-:W2:Y:S01]  /*2a50*/  @P4 LDG.E.U16 R183, desc[UR20][R4.64] ;  /* 0x0000001404b74981 */ /* 0x000ea2000c1e1500 */
[----:B------:R-:W-:Y:S01]  /*2a60*/  SEL R21, R29, R21, !P5 ;  /* 0x000000151d157207 */ /* 0x000fe20006800000 */
[----:B0-----:R-:W-:Y:S01]  /*2a70*/  IMAD R16, R33, UR4, RZ ;  /* 0x0000000421107c24 */ /* 0x001fe2000f8e02ff */
[----:B------:R-:W-:Y:S01]  /*2a80*/  SEL R22, R29, R22, !P5 ;  /* 0x000000161d167207 */ /* 0x000fe20006800000 */
[----:B------:R-:W-:Y:S01]  /*2a90*/  IMAD R17, R35, UR4, RZ ;  /* 0x0000000423117c24 */ /* 0x000fe2000f8e02ff */
[-C--:B------:R-:W-:Y:S02]  /*2aa0*/  LEA R18, P6, R14, R90.reuse, 0x1 ;  /* 0x0000005a0e127211 */ /* 0x080fe400078c08ff */
[----:B------:R-:W-:Y:S02]  /*2ab0*/  SEL R39, R29, R39, !P5 ;  /* 0x000000271d277207 */ /* 0x000fe40006800000 */
[----:B------:R-:W-:Y:S01]  /*2ac0*/  LEA R20, P4, R15, R90, 0x1 ;  /* 0x0000005a0f147211 */ /* 0x000fe200078808ff */
[----:B------:R-:W-:Y:S01]  /*2ad0*/  IMAD R33, R43, UR4, RZ ;  /* 0x000000042b217c24 */ /* 0x000fe2000f8e02ff */
[----:B------:R-:W-:Y:S01]  /*2ae0*/  SEL R30, R29, R27, !P5 ;  /* 0x0000001b1d1e7207 */ /* 0x000fe20006800000 */
[----:B------:R-:W-:Y:S01]  /*2af0*/  IMAD R27, R37, UR4, RZ ;  /* 0x00000004251b7c24 */ /* 0x000fe2000f8e02ff */
[----:B------:R-:W-:Y:S01]  /*2b00*/  SEL R41, R29, R41, !P5 ;  /* 0x000000291d297207 */ /* 0x000fe20006800000 */
[----:B------:R-:W-:Y:S01]  /*2b10*/  IMAD R37, R21, UR4, RZ ;  /* 0x0000000415257c24 */ /* 0x000fe2000f8e02ff */
[C---:B------:R-:W-:Y:S01]  /*2b20*/  SEL R23, R29.reuse, R23, !P5 ;  /* 0x000000171d177207 */ /* 0x040fe20006800000 */
[----:B------:R-:W-:Y:S01]  /*2b30*/  IMAD R43, R22, UR4, RZ ;  /* 0x00000004162b7c24 */ /* 0x000fe2000f8e02ff */
[----:B------:R-:W-:-:S02]  /*2b40*/  SEL R25, R29, R25, !P5 ;  /* 0x000000191d197207 */ /* 0x000fc40006800000 */
[----:B------:R-:W-:Y:S02]  /*2b50*/  LEA.HI.X.SX32 R19, R14, R92, 0x1, P6 ;  /* 0x0000005c0e137211 */ /* 0x000fe400030f0eff */
[C---:B------:R-:W-:Y:S02]  /*2b60*/  SEL R45, R29.reuse, R45, !P5 ;  /* 0x0000002d1d2d7207 */ /* 0x040fe40006800000 */
[C---:B------:R-:W-:Y:S02]  /*2b70*/  SEL R47, R29.reuse, R47, !P5 ;  /* 0x0000002f1d2f7207 */ /* 0x040fe40006800000 */
[C---:B------:R-:W-:Y:S02]  /*2b80*/  SEL R49, R29.reuse, R49, !P5 ;  /* 0x000000311d317207 */ /* 0x040fe40006800000 */
[C---:B------:R-:W-:Y:S02]  /*2b90*/  SEL R51, R29.reuse, R51, !P5 ;  /* 0x000000331d337207 */ /* 0x040fe40006800000 */
[----:B------:R-:W-:-:S02]  /*2ba0*/  SEL R53, R29, R53, !P5 ;  /* 0x000000351d357207 */ /* 0x000fc40006800000 */
[C---:B------:R-:W-:Y:S02]  /*2bb0*/  SEL R55, R29.reuse, R55, !P5 ;  /* 0x000000371d377207 */ /* 0x040fe40006800000 */
        /* <DEDUP_REMOVED lines=12> */
[----:B------:R-:W-:Y:S01]  /*2c80*/  SEL R75, R29, R75, !P5 ;  /* 0x0000004b1d4b7207 */ /* 0x000fe20006800000 */
[----:B------:R-:W-:Y:S01]  /*2c90*/  IMAD R29, R39, UR4, RZ ;  /* 0x00000004271d7c24 */ /* 0x000fe2000f8e02ff */
[C---:B------:R-:W-:Y:S02]  /*2ca0*/  LEA R22, P6, R16.reuse, R90, 0x1 ;  /* 0x0000005a10167211 */ /* 0x040fe400078c08ff */
[----:B------:R-:W-:Y:S02]  /*2cb0*/  LEA.HI.X.SX32 R21, R15, R92, 0x1, P4 ;  /* 0x0000005c0f157211 */ /* 0x000fe400020f0eff */
[----:B------:R-:W-:Y:S01]  /*2cc0*/  LEA R24, P4, R17, R90, 0x1 ;  /* 0x0000005a11187211 */ /* 0x000fe200078808ff */
[----:B------:R-:W-:Y:S02]  /*2cd0*/  IMAD R31, R41, UR4, RZ ;  /* 0x00000004291f7c24 */ /* 0x000fe4000f8e02ff */
[----:B------:R-:W-:Y:S01]  /*2ce0*/  IMAD R39, R23, UR4, RZ ;  /* 0x0000000417277c24 */ /* 0x000fe2000f8e02ff */
[----:B------:R-:W-:Y:S01]  /*2cf0*/  LEA.HI.X.SX32 R23, R16, R92, 0x1, P6 ;  /* 0x0000005c10177211 */ /* 0x000fe200030f0eff */
[----:B------:R-:W-:Y:S01]  /*2d00*/  IMAD R41, R25, UR4, RZ ;  /* 0x0000000419297c24 */ /* 0x000fe2000f8e02ff */
[----:B------:R-:W-:-:S02]  /*2d10*/  LEA R26, P6, R27, R90, 0x1 ;  /* 0x0000005a1b1a7211 */ /* 0x000fc400078c08ff */
[----:B------:R-:W-:Y:S02]  /*2d20*/  LEA.HI.X.SX32 R25, R17, R92, 0x1, P4 ;  /* 0x0000005c11197211 */ /* 0x000fe400020f0eff */
[----:B------:R-:W-:Y:S01]  /*2d30*/  LEA R28, P4, R29, R90, 0x1 ;  /* 0x0000005a1d1c7211 */ /* 0x000fe200078808ff */
[----:B------:R-:W-:Y:S01]  /*2d40*/  IMAD R35, R45, UR4, RZ ;  /* 0x000000042d237c24 */ /* 0x000fe2000f8e02ff */
[----:B------:R-:W-:Y:S01]  /*2d50*/  LEA.HI.X.SX32 R27, R27, R92, 0x1, P6 ;  /* 0x0000005c1b1b7211 */ /* 0x000fe200030f0eff */
[----:B------:R-:W-:Y:S01]  /*2d60*/  IMAD R45, R30, UR4, RZ ;  /* 0x000000041e2d7c24 */ /* 0x000fe2000f8e02ff */
[----:B------:R-:W-:Y:S01]  /*2d70*/  LEA R30, P6, R31, R90, 0x1 ;  /* 0x0000005a1f1e7211 */ /* 0x000fe200078c08ff */
[----:B------:R-:W-:Y:S01]  /*2d80*/  IMAD R14, R32, UR4, RZ ;  /* 0x00000004200e7c24 */ /* 0x000fe2000f8e02ff */
[----:B------:R-:W-:Y:S02]  /*2d90*/  LEA.HI.X.SX32 R29, R29, R92, 0x1, P4 ;  /* 0x0000005c1d1d7211 */ /* 0x000fe400020f0eff */
[----:B------:R-:W-:-:S02]  /*2da0*/  LEA R32, P4, R33, R90, 0x1 ;  /* 0x0000005a21207211 */ /* 0x000fc400078808ff */
[----:B------:R-:W-:Y:S02]  /*2db0*/  LEA.HI.X.SX32 R31, R31, R92, 0x1, P6 ;  /* 0x0000005c1f1f7211 */ /* 0x000fe400030f0eff */
[----:B------:R-:W-:Y:S02]  /*2dc0*/  LEA R34, P6, R35, R90, 0x1 ;  /* 0x0000005a23227211 */ /* 0x000fe400078c08ff */
[----:B------:R-:W-:Y:S02]  /*2dd0*/  LEA.HI.X.SX32 R33, R33, R92, 0x1, P4 ;  /* 0x0000005c21217211 */ /* 0x000fe400020f0eff */
[----:B------:R-:W-:Y:S02]  /*2de0*/  LEA R36, P4, R37, R90, 0x1 ;  /* 0x0000005a25247211 */ /* 0x000fe400078808ff */
[----:B------:R-:W-:Y:S02]  /*2df0*/  LEA.HI.X.SX32 R35, R35, R92, 0x1, P6 ;  /* 0x0000005c23237211 */ /* 0x000fe400030f0eff */
[----:B------:R-:W-:-:S02]  /*2e00*/  LEA R38, P6, R39, R90, 0x1 ;  /* 0x0000005a27267211 */ /* 0x000fc400078c08ff */
[----:B------:R-:W-:Y:S02]  /*2e10*/  LEA.HI.X.SX32 R37, R37, R92, 0x1, P4 ;  /* 0x0000005c25257211 */ /* 0x000fe400020f0eff */
[----:B------:R-:W-:Y:S01]  /*2e20*/  LEA R40, P4, R41, R90, 0x1 ;  /* 0x0000005a29287211 */ /* 0x000fe200078808ff */
[----:B------:R-:W-:Y:S01]  /*2e30*/  IMAD R47, R47, UR4, RZ ;  /* 0x000000042f2f7c24 */ /* 0x000fe2000f8e02ff */
[----:B------:R-:W-:Y:S01]  /*2e40*/  LEA.HI.X.SX32 R39, R39, R92, 0x1, P6 ;  /* 0x0000005c27277211 */ /* 0x000fe200030f0eff */
[----:B------:R-:W-:Y:S01]  /*2e50*/  IMAD R49, R49, UR4, RZ ;  /* 0x0000000431317c24 */ /* 0x000fe2000f8e02ff */
[----:B------:R-:W-:Y:S02]  /*2e60*/  LEA R42, P6, R43, R90, 0x1 ;  /* 0x0000005a2b2a7211 */ /* 0x000fe400078c08ff */
[----:B------:R-:W-:Y:S02]  /*2e70*/  LEA.HI.X.SX32 R41, R41, R92, 0x1, P4 ;  /* 0x0000005c29297211 */ /* 0x000fe400020f0eff */
[----:B------:R-:W-:Y:S01]  /*2e80*/  LEA R44, P4, R45, R90, 0x1 ;  /* 0x0000005a2d2c7211 */ /* 0x000fe200078808ff */
[----:B------:R-:W-:Y:S01]  /*2e90*/  IMAD R67, R46, UR4, RZ ;  /* 0x000000042e437c24 */ /* 0x000fe2000f8e02ff */
[----:B------:R-:W-:Y:S01]  /*2ea0*/  LEA.HI.X.SX32 R43, R43, R92, 0x1, P6 ;  /* 0x0000005c2b2b7211 */ /* 0x000fe200030f0eff */
[----:B------:R-:W-:Y:S01]  /*2eb0*/  IMAD R51, R51, UR4, RZ ;  /* 0x0000000433337c24 */ /* 0x000fe2000f8e02ff */
[----:B------:R-:W-:Y:S01]  /*2ec0*/  LEA R46, P6, R47, R90, 0x1 ;  /* 0x0000005a2f2e7211 */ /* 0x000fe200078c08ff */
[----:B------:R-:W-:Y:S01]  /*2ed0*/  IMAD R53, R53, UR4, RZ ;  /* 0x0000000435357c24 */ /* 0x000fe2000f8e02ff */
[----:B------:R-:W-:-:S02]  /*2ee0*/  LEA.HI.X.SX32 R45, R45, R92, 0x1, P4 ;  /* 0x0000005c2d2d7211 */ /* 0x000fc400020f0eff */
        /* <DEDUP_REMOVED lines=17> */
[----:B------:R-:W-:Y:S01]  /*3000*/  LEA R58, P6, R15, R90, 0x1 ;  /* 0x0000005a0f3a7211 */ /* 0x000fe200078c08ff */
[----:B------:R-:W-:Y:S01]  /*3010*/  IMAD R65, R63, UR4, RZ ;  /* 0x000000043f417c24 */ /* 0x000fe2000f8e02ff */
[----:B------:R-:W-:Y:S02]  /*3020*/  LEA.HI.X.SX32 R57, R14, R92, 0x1, P4 ;  /* 0x0000005c0e397211 */ /* 0x000fe400020f0eff */
[----:B------:R-:W-:Y:S01]  /*3030*/  LEA R60, P4, R16, R90, 0x1 ;  /* 0x0000005a103c7211 */ /* 0x000fe200078808ff */
[----:B------:R-:W-:Y:S01]  /*3040*/  IMAD R14, R62, UR4, RZ ;  /* 0x000000043e0e7c24 */ /* 0x000fe2000f8e02ff */
[----:B------:R-:W-:-:S02]  /*3050*/  LEA.HI.X.SX32 R59, R15, R92, 0x1, P6 ;  /* 0x0000005c0f3b7211 */ /* 0x000fc400030f0eff */
[----:B------:R-:W-:Y:S02]  /*3060*/  LEA R62, P6, R17, R90, 0x1 ;  /* 0x0000005a113e7211 */ /* 0x000fe400078c08ff */
[----:B------:R-:W-:Y:S02]  /*3070*/  LEA.HI.X.SX32 R61, R16, R92, 0x1, P4 ;  /* 0x0000005c103d7211 */ /* 0x000fe400020f0eff */
[----:B------:R-:W-:Y:S01]  /*3080*/  LEA R64, P4, R65, R90, 0x1 ;  /* 0x0000005a41407211 */ /* 0x000fe200078808ff */
[----:B------:R-:W-:Y:S01]  /*3090*/  IMAD R15, R66, UR4, RZ ;  /* 0x00000004420f7c24 */ /* 0x000fe2000f8e02ff */
[----:B------:R-:W-:Y:S02]  /*30a0*/  LEA.HI.X.SX32 R63, R17, R92, 0x1, P6 ;  /* 0x0000005c113f7211 */ /* 0x000fe400030f0eff */
[----:B------:R-:W-:Y:S02]  /*30b0*/  LEA R66, P6, R67, R90, 0x1 ;  /* 0x0000005a43427211 */ /* 0x000fe400078c08ff */
[----:B------:R-:W-:-:S02]  /*30c0*/  LEA.HI.X.SX32 R65, R65, R92, 0x1, P4 ;  /* 0x0000005c41417211 */ /* 0x000fc400020f0eff */
[----:B------:R-:W-:Y:S01]  /*30d0*/  LEA R68, P4, R69, R90, 0x1 ;  /* 0x0000005a45447211 */ /* 0x000fe200078808ff */
[----:B------:R-:W-:Y:S01]  /*30e0*/  IMAD R17, R70, UR4, RZ ;  /* 0x0000000446117c24 */ /* 0x000fe2000f8e02ff */
[----:B------:R-:W-:Y:S02]  /*30f0*/  LEA.HI.X.SX32 R67, R67, R92, 0x1, P6 ;  /* 0x0000005c43437211 */ /* 0x000fe400030f0eff */
[----:B------:R-:W-:Y:S02]  /*3100*/  LEA R70, P6, R71, R90, 0x1 ;  /* 0x0000005a47467211 */ /* 0x000fe400078c08ff */
[----:B------:R-:W-:Y:S02]  /*3110*/  LEA.HI.X.SX32 R69, R69, R92, 0x1, P4 ;  /* 0x0000005c45457211 */ /* 0x000fe400020f0eff */
[C---:B------:R-:W-:Y:S02]  /*3120*/  LOP3.LUT R149, R121.reuse, 0x4, RZ, 0xfc, !PT ;  /* 0x0000000479957812 */ /* 0x040fe400078efcff */
[----:B------:R-:W-:-:S02]  /*3130*/  LOP3.LUT R151, R121, 0xc, RZ, 0xfc, !PT ;  /* 0x0000000c79977812 */ /* 0x000fc400078efcff */
[----:B------:R-:W-:Y:S02]  /*3140*/  LEA R72, P4, R73, R90, 0x1 ;  /* 0x0000005a49487211 */ /* 0x000fe400078808ff */
[----:B------:R-:W-:Y:S01]  /*3150*/  LEA.HI.X.SX32 R71, R71, R92, 0x1, P6 ;  /* 0x0000005c47477211 */ /* 0x000fe200030f0eff */
[----:B------:R-:W-:Y:S01]  /*3160*/  IMAD R89, R75, UR4, RZ ;  /* 0x000000044b597c24 */ /* 0x000fe2000f8e02ff */
[-C--:B------:R-:W-:Y:S02]  /*3170*/  ISETP.LT.AND P3, PT, R149, R2.reuse, P0 ;  /* 0x000000029500720c */ /* 0x080fe40000761270 */
[----:B------:R-:W-:Y:S02]  /*3180*/  ISETP.LT.AND P5, PT, R151, R2, P0 ;  /* 0x000000029700720c */ /* 0x000fe400007a1270 */
[----:B------:R-:W-:Y:S02]  /*3190*/  LEA R74, P6, R14, R90, 0x1 ;  /* 0x0000005a0e4a7211 */ /* 0x000fe400078c08ff */
[----:B------:R-:W-:-:S02]  /*31a0*/  LEA.HI.X.SX32 R73, R73, R92, 0x1, P4 ;  /* 0x0000005c49497211 */ /* 0x000fc400020f0eff */
[----:B------:R-:W-:Y:S02]  /*31b0*/  LEA R76, P4, R17, R90, 0x1 ;  /* 0x0000005a114c7211 */ /* 0x000fe400078808ff */
[----:B------:R-:W-:Y:S02]  /*31c0*/  ISETP.LT.AND P0, PT, R119, R2, P0 ;  /* 0x000000027700720c */ /* 0x000fe40000701270 */
[----:B------:R-:W-:Y:S02]  /*31d0*/  LEA.HI.X.SX32 R75, R14, R92, 0x1, P6 ;  /* 0x0000005c0e4b7211 */ /* 0x000fe400030f0eff */
[----:B------:R-:W-:Y:S02]  /*31e0*/  LEA R16, P6, R15, R90, 0x1 ;  /* 0x0000005a0f107211 */ /* 0x000fe400078c08ff */
[----:B------:R-:W-:Y:S02]  /*31f0*/  LEA.HI.X.SX32 R77, R17, R92, 0x1, P4 ;  /* 0x0000005c114d7211 */ /* 0x000fe400020f0eff */
[----:B------:R-:W-:-:S02]  /*3200*/  LEA R14, P4, R89, R90, 0x1 ;  /* 0x0000005a590e7211 */ /* 0x000fc400078808ff */
[----:B------:R-:W-:Y:S02]  /*3210*/  PRMT R181, RZ, 0x7610, R181 ;  /* 0x00007610ffb57816 */ /* 0x000fe400000000b5 */
[----:B------:R-:W-:Y:S02]  /*3220*/  PRMT R180, RZ, 0x7610, R180 ;  /* 0x00007610ffb47816 */ /* 0x000fe400000000b4 */
[----:B------:R-:W-:Y:S02]  /*3230*/  PRMT R179, RZ, 0x7610, R179 ;  /* 0x00007610ffb37816 */ /* 0x000fe400000000b3 */
[----:B------:R-:W-:Y:S01]  /*3240*/  PRMT R178, RZ, 0x7610, R178 ;  /* 0x00007610ffb27816 */ /* 0x000fe200000000b2 */
[----:B------:R-:W5:Y:S01]  /*3250*/  @P3 LDG.E.U16 R181, desc[UR20][R8.64] ;  /* 0x0000001408b53981 */ /* 0x000f62000c1e1500 */
[----:B------:R-:W-:Y:S02]  /*3260*/  PRMT R177, RZ, 0x7610, R177 ;  /* 0x00007610ffb17816 */ /* 0x000fe400000000b1 */
[----:B------:R-:W-:Y:S01]  /*3270*/  PRMT R176, RZ, 0x7610, R176 ;  /* 0x00007610ffb07816 */ /* 0x000fe200000000b0 */
[----:B------:R-:W5:Y:S01]  /*3280*/  @P5 LDG.E.U16 R180, desc[UR20][R10.64] ;  /* 0x000000140ab45981 */ /* 0x000f62000c1e1500 */
[----:B------:R-:W-:-:S02]  /*3290*/  PRMT R175, RZ, 0x7610, R175 ;  /* 0x00007610ffaf7816 */ /* 0x000fc400000000af */
[----:B------:R-:W-:Y:S01]  /*32a0*/  PRMT R174, RZ, 0x7610, R174 ;  /* 0x00007610ffae7816 */ /* 0x000fe200000000ae */
[----:B------:R-:W5:Y:S01]  /*32b0*/  @P0 LDG.E.U16 R179, desc[UR20][R18.64] ;  /* 0x0000001412b30981 */ /* 0x000f62000c1e1500 */
        /* <DEDUP_REMOVED lines=37> */
[-C--:B------:R-:W-:Y:S01]  /*3510*/  LEA.HI.X.SX32 R17, R15, R92.reuse, 0x1, P6 ;  /* 0x0000005c0f117211 */ /* 0x080fe200030f0eff */
[----:B------:R-:W5:Y:S01]  /*3520*/  @P0 LDG.E.U16 R166, desc[UR20][R70.64] ;  /* 0x0000001446a60981 */ /* 0x000f62000c1e1500 */
[----:B------:R-:W-:Y:S02]  /*3530*/  PRMT R200, RZ, 0x7610, R200 ;  /* 0x00007610ffc87816 */ /* 0x000fe400000000c8 */
[----:B------:R-:W-:Y:S01]  /*3540*/  LEA.HI.X.SX32 R15, R89, R92, 0x1, P4 ;  /* 0x0000005c590f7211 */ /* 0x000fe200020f0eff */
[----:B------:R-:W5:Y:S04]  /*3550*/  @P0 LDG.E.U16 R165, desc[UR20][R74.64] ;  /* 0x000000144aa50981 */ /* 0x000f68000c1e1500 */
        /* <DEDUP_REMOVED lines=16> */
[----:B------:R-:W5:Y:S01]  /*3660*/  @P0 LDG.E.U16 R200, desc[UR20][R14.64] ;  /* 0x000000140ec80981 */ /* 0x000f62000c1e1500 */
[----:B------:R-:W-:-:S02]  /*3670*/  SHF.R.S32.HI R208, RZ, 0x1f, R83 ;  /* 0x0000001fffd07819 */ /* 0x000fc40000011453 */
[----:B------:R-:W-:Y:S02]  /*3680*/  SHF.R.S32.HI R90, RZ, 0x1f, R87 ;  /* 0x0000001fff5a7819 */ /* 0x000fe40000011457 */
[----:B------:R-:W-:Y:S02]  /*3690*/  SHF.L.U64.HI R208, R83, 0x1, R208 ;  /* 0x0000000153d07819 */ /* 0x000fe400000102d0 */
[----:B------:R-:W-:Y:S02]  /*36a0*/  SHF.R.S32.HI R92, RZ, 0x1f, R85 ;  /* 0x0000001fff5c7819 */ /* 0x000fe40000011455 */
[-C--:B------:R-:W-:Y:S02]  /*36b0*/  LEA R100, P0, R87, R81.reuse, 0x1 ;  /* 0x0000005157647211 */ /* 0x080fe400078008ff */
[----:B------:R-:W-:Y:S02]  /*36c0*/  LEA R96, P4, R85, R81, 0x1 ;  /* 0x0000005155607211 */ /* 0x000fe400078808ff */
[----:B------:R-:W-:-:S02]  /*36d0*/  SHF.R.S32.HI R89, RZ, 0x1f, R80 ;  /* 0x0000001fff597819 */ /* 0x000fc40000011450 */
[-C--:B------:R-:W-:Y:S02]  /*36e0*/  LEA R94, P5, R80, R81.reuse, 0x1 ;  /* 0x00000051505e7211 */ /* 0x080fe400078a08ff */
[----:B------:R-:W-:Y:S02]  /*36f0*/  SHF.R.S32.HI R83, RZ, 0x1f, R82 ;  /* 0x0000001fff537819 */ /* 0x000fe40000011452 */
[----:B------:R-:W-:Y:S02]  /*3700*/  LEA R98, P3, R82, R81, 0x1 ;  /* 0x0000005152627211 */ /* 0x000fe400078608ff */
[-C--:B------:R-:W-:Y:S02]  /*3710*/  LEA.HI.X R101, R87, R208.reuse, R90, 0x1, P0 ;  /* 0x000000d057657211 */ /* 0x080fe400000f0c5a */
[-C--:B------:R-:W-:Y:S02]  /*3720*/  LEA.HI.X R207, R85, R208.reuse, R92, 0x1, P4 ;  /* 0x000000d055cf7211 */ /* 0x080fe400020f0c5c */
[----:B------:R-:W-:-:S02]  /*3730*/  LEA.HI.X R206, R80, R208, R89, 0x1, P5 ;  /* 0x000000d050ce7211 */ /* 0x000fc400028f0c59 */
[----:B------:R-:W-:Y:S02]  /*3740*/  SHF.R.S32.HI R87, RZ, 0x1f, R88 ;  /* 0x0000001fff577819 */ /* 0x000fe40000011458 */
[-C--:B------:R-:W-:Y:S02]  /*3750*/  LEA R95, P4, R88, R81.reuse, 0x1 ;  /* 0x00000051585f7211 */ /* 0x080fe400078808ff */
[----:B------:R-:W-:Y:S02]  /*3760*/  LOP3.LUT R80, R110, 0xc0, RZ, 0xc0, !PT ;  /* 0x000000c06e507812 */ /* 0x000fe400078ec0ff */
[----:B------:R-:W-:Y:S02]  /*3770*/  LEA.HI.X R99, R82, R208, R83, 0x1, P3 ;  /* 0x000000d052637211 */ /* 0x000fe400018f0c53 */
[----:B------:R-:W-:Y:S02]  /*3780*/  SHF.R.S32.HI R85, RZ, 0x1f, R78 ;  /* 0x0000001fff557819 */ /* 0x000fe4000001144e */
[----:B------:R-:W-:-:S02]  /*3790*/  LEA R97, P3, R78, R81, 0x1 ;  /* 0x000000514e617211 */ /* 0x000fc400078608ff */
[----:B------:R-:W-:Y:S02]  /*37a0*/  LEA.HI.X R203, R88, R208, R87, 0x1, P4 ;  /* 0x000000d058cb7211 */ /* 0x000fe400020f0c57 */
[----:B------:R-:W-:Y:S01]  /*37b0*/  SHF.R.U32.HI R88, RZ, 0x2, R80 ;  /* 0x00000002ff587819 */ /* 0x000fe20000011650 */
[----:B------:R-:W-:Y:S01]  /*37c0*/  IMAD R80, R143, R12, RZ ;  /* 0x0000000c8f507224 */ /* 0x000fe200078e02ff */
[----:B------:R-:W-:Y:S02]  /*37d0*/  SHF.R.S32.HI R83, RZ, 0x1f, R84 ;  /* 0x0000001fff537819 */ /* 0x000fe40000011454 */
[----:B------:R-:W-:Y:S02]  /*37e0*/  LEA R92, P0, R84, R81, 0x1 ;  /* 0x00000051545c7211 */ /* 0x000fe400078008ff */
[----:B------:R-:W-:Y:S01]  /*37f0*/  LEA.HI.X R204, R78, R208, R85, 0x1, P3 ;  /* 0x000000d04ecc7211 */ /* 0x000fe200018f0c55 */
[----:B------:R-:W-:Y:S01]  /*3800*/  IMAD R78, R135, R12, RZ ;  /* 0x0000000c874e7224 */ /* 0x000fe200078e02ff */
[----:B------:R-:W-:Y:S01]  /*3810*/  LEA.HI.X R205, R84, R208, R83, 0x1, P0 ;  /* 0x000000d054cd7211 */ /* 0x000fe200000f0c53 */
[----:B------:R-:W-:-:S02]  /*3820*/  IMAD.SHL.U32 R82, R80, 0x2, RZ ;  /* 0x0000000250527824 */ /* 0x000fc400078e00ff */
[----:B------:R-:W-:Y:S02]  /*3830*/  IMAD.SHL.U32 R84, R78, 0x2, RZ ;  /* 0x000000024e547824 */ /* 0x000fe400078e00ff */
[----:B------:R-:W-:Y:S01]  /*3840*/  IMAD R89, R141, R12, RZ ;  /* 0x0000000c8d597224 */ /* 0x000fe200078e02ff */
[--C-:B------:R-:W-:Y:S01]  /*3850*/  IADD3 R82, P0, P5, R82, UR12, R81.reuse ;  /* 0x0000000c52527c10 */ /* 0x100fe2000fd1e051 */
[----:B------:R-:W-:Y:S01]  /*3860*/  IMAD.HI R83, R80, 0x2, RZ ;  /* 0x0000000250537827 */ /* 0x000fe200078e02ff */
[----:B------:R-:W-:-:S03]  /*3870*/  IADD3 R84, P3, P4, R84, UR12, R81 ;  /* 0x0000000c54547c10 */ /* 0x000fc6000fc7e051 */
[----:B------:R-:W-:Y:S02]  /*3880*/  IMAD R87, R137, R12, RZ ;  /* 0x0000000c89577224 */ /* 0x000fe400078e02ff */
[----:B------:R-:W-:Y:S01]  /*3890*/  IMAD.HI R78, R78, 0x2, RZ ;  /* 0x000000024e4e7827 */ /* 0x000fe200078e02ff */
[----:B------:R-:W-:-:S03]  /*38a0*/  IADD3.X R83, PT, PT, R83, UR13, R208, P0, P5 ;  /* 0x0000000d53537c10 */ /* 0x000fc600087ea4d0 */
[----:B------:R-:W-:Y:S01]  /*38b0*/  IMAD.SHL.U32 R90, R89, 0x2, RZ ;  /* 0x00000002595a7824 */ /* 0x000fe200078e00ff */
[----:B------:R-:W-:Y:S01]  /*38c0*/  SHF.R.S32.HI R91, RZ, 0x1f, R86 ;  /* 0x0000001fff5b7819 */ /* 0x000fe20000011456 */
[----:B------:R-:W-:Y:S01]  /*38d0*/  IMAD.SHL.U32 R80, R87, 0x2, RZ ;  /* 0x0000000257507824 */ /* 0x000fe200078e00ff */
[----:B------:R-:W-:Y:S01]  /*38e0*/  LEA R93, P0, R86, R81, 0x1 ;  /* 0x00000051565d7211 */ /* 0x000fe200078008ff */
[----:B------:R-:W-:Y:S01]  /*38f0*/  IMAD.HI R89, R89, 0x2, RZ ;  /* 0x0000000259597827 */ /* 0x000fe200078e02ff */
[----:B------:R-:W-:Y:S02]  /*3900*/  IADD3.X R85, PT, PT, R78, UR13, R208, P3, P4 ;  /* 0x0000000d4e557c10 */ /* 0x000fe40009fe84d0 */
[--C-:B------:R-:W-:Y:S01]  /*3910*/  IADD3 R78, P5, P6, R90, UR12, R81.reuse ;  /* 0x0000000c5a4e7c10 */ /* 0x100fe2000febe051 */
[----:B------:R-:W-:Y:S01]  /*3920*/  IMAD.HI R87, R87, 0x2, RZ ;  /* 0x0000000257577827 */ /* 0x000fe200078e02ff */
[----:B------:R-:W-:Y:S02]  /*3930*/  IADD3 R80, P3, P4, R80, UR12, R81 ;  /* 0x0000000c50507c10 */ /* 0x000fe4000fc7e051 */
[----:B------:R-:W-:-:S02]  /*3940*/  LEA.HI.X R202, R86, R208, R91, 0x1, P0 ;  /* 0x000000d056ca7211 */ /* 0x000fc400000f0c5b */
[----:B------:R-:W-:Y:S02]  /*3950*/  ISETP.NE.U32.AND P0, PT, R79, RZ, PT ;  /* 0x000000ff4f00720c */ /* 0x000fe40003f05070 */
[--C-:B------:R-:W-:Y:S01]  /*3960*/  IADD3.X R79, PT, PT, R89, UR13, R208.reuse, P5, P6 ;  /* 0x0000000d594f7c10 */ /* 0x100fe2000afec4d0 */
[----:B------:R-:W-:Y:S01]  /*3970*/  IMAD.SHL.U32 R201, R118, 0x2, RZ ;  /* 0x0000000276c97824 */ /* 0x000fe200078e00ff */
[----:B------:R-:W-:Y:S02]  /*3980*/  IADD3 R98, P6, PT, R98, UR12, RZ ;  /* 0x0000000c62627c10 */ /* 0x000fe4000ffde0ff */
[----:B------:R-:W-:Y:S02]  /*3990*/  IADD3.X R81, PT, PT, R87, UR13, R208, P3, P4 ;  /* 0x0000000d57517c10 */ /* 0x000fe40009fe84d0 */
[----:B------:R-:W-:Y:S01]  /*39a0*/  IADD3 R96, P3, PT, R96, UR12, RZ ;  /* 0x0000000c60607c10 */ /* 0x000fe2000ff7e0ff */
[----:B------:R-:W-:-:S04]  /*39b0*/  @!UP0 UIADD3 UR4, UPT, UPT, -UR6, 0x100000, URZ ;  /* 0x0010000006048890 */ /* 0x000fc8000fffe1ff */
[----:B------:R-:W-:Y:S02]  /*39c0*/  @!UP0 USHF.L.U32 UR5, UR4, 0xb, URZ ;  /* 0x0000000b04058899 */ /* 0x000fe400080006ff */
[----:B------:R-:W-:Y:S01]  /*39d0*/  @!UP0 USHF.L.U32 UR4, UR4, 0x1, URZ ;  /* 0x0000000104048899 */ /* 0x000fe200080006ff */
[----:B------:R-:W-:Y:S02]  /*39e0*/  IADD3.X R99, PT, PT, R99, UR13, RZ, P6, !PT ;  /* 0x0000000d63637c10 */ /* 0x000fe4000b7fe4ff */
[----:B------:R-:W-:Y:S02]  /*39f0*/  IADD3 R90, P6, PT, R97, UR12, RZ ;  /* 0x0000000c615a7c10 */ /* 0x000fe4000ffde0ff */
[----:B------:R-:W-:Y:S02]  /*3a00*/  LOP3.LUT R201, R201, R88, RZ, 0x3c, !PT ;  /* 0x00000058c9c97212 */ /* 0x000fe400078e3cff */
[----:B------:R-:W-:Y:S02]  /*3a10*/  IADD3.X R97, PT, PT, R207, UR13, RZ, P3, !PT ;  /* 0x0000000dcf617c10 */ /* 0x000fe40009ffe4ff */
[----:B------:R-:W-:Y:S01]  /*3a20*/  IADD3 R88, P3, PT, R95, UR12, RZ ;  /* 0x0000000c5f587c10 */ /* 0x000fe2000ff7e0ff */
[----:B------:R-:W-:-:S03]  /*3a30*/  VOTEU.ALL UP1, P2 ;  /* 0x0000000000ff7886 */ /* 0x000fc60001020000 */
[----:B------:R-:W-:Y:S02]  /*3a40*/  IADD3.X R89, PT, PT, R203, UR13, RZ, P3, !PT ;  /* 0x0000000dcb597c10 */ /* 0x000fe40009ffe4ff */
[----:B------:R-:W-:Y:S01]  /*3a50*/  LOP3.LUT R203, R201, 0x40, RZ, 0x3c, !PT ;  /* 0x00000040c9cb7812 */ /* 0x000fe200078e3cff */
[----:B------:R0:W1:Y:S01]  /*3a60*/  @!UP1 SYNCS.EXCH.64 URZ, [UR9+0xc008], UR4 ;  /* 0x00c0080409ff95b2 */ /* 0x0000620008000100 */
[----:B----4-:R-:W-:Y:S04]  /*3a70*/  STS.U16 [R201+UR9+0x8800], R124 ;  /* 0x0088007cc9007988 */ /* 0x010fe80008000409 */
[----:B------:R-:W-:Y:S04]  /*3a80*/  STS.U16 [R201+UR9+0x8c00], R122 ;  /* 0x008c007ac9007988 */ /* 0x000fe80008000409 */
[----:B------:R-:W-:Y:S04]  /*3a90*/  STS.U16 [R201+UR9+0x9000], R126 ;  /* 0x0090007ec9007988 */ /* 0x000fe80008000409 */
[----:B------:R-:W-:Y:S04]  /*3aa0*/  STS.U16 [R201+UR9+0x9800], R128 ;  /* 0x00980080c9007988 */ /* 0x000fe80008000409 */
[----:B------:R-:W-:Y:S04]  /*3ab0*/  STS.U16 [R201+UR9+0x9c00], R130 ;  /* 0x009c0082c9007988 */ /* 0x000fe80008000409 */
[----:B------:R-:W-:Y:S04]  /*3ac0*/  STS.U16 [R201+UR9+0x9400], R132 ;  /* 0x00940084c9007988 */ /* 0x000fe80008000409 */
[----:B--2---:R-:W-:Y:S04]  /*3ad0*/  STS.U16 [R201+UR9+0x8000], R183 ;  /* 0x008000b7c9007988 */ /* 0x004fe80008000409 */
[----:B------:R-:W-:Y:S04]  /*3ae0*/  STS.U16 [R201+UR9+0x8400], R182 ;  /* 0x008400b6c9007988 */ /* 0x000fe80008000409 */
[----:B------:R-:W-:Y:S04]  /*3af0*/  STS.U16 [R203+UR9+0x8a00], R134 ;  /* 0x008a0086cb007988 */ /* 0x000fe80008000409 */
[----:B---3--:R-:W-:Y:S04]  /*3b00*/  STS.U16 [R203+UR9+0x8e00], R136 ;  /* 0x008e0088cb007988 */ /* 0x008fe80008000409 */
[----:B-----5:R-:W-:Y:S04]  /*3b10*/  STS.U16 [R203+UR9+0x9200], R138 ;  /* 0x0092008acb007988 */ /* 0x020fe80008000409 */
[----:B------:R-:W-:Y:S04]  /*3b20*/  STS.U16 [R203+UR9+0x9600], R140 ;  /* 0x0096008ccb007988 */ /* 0x000fe80008000409 */
[----:B------:R-:W-:Y:S04]  /*3b30*/  STS.U16 [R203+UR9+0x9a00], R144 ;  /* 0x009a0090cb007988 */ /* 0x000fe80008000409 */
[----:B------:R-:W-:Y:S04]  /*3b40*/  STS.U16 [R203+UR9+0x9e00], R142 ;  /* 0x009e008ecb007988 */ /* 0x000fe80008000409 */
[----:B------:R-:W-:Y:S04]  /*3b50*/  STS.U16 [R203+UR9+0x8200], R181 ;  /* 0x008200b5cb007988 */ /* 0x000fe80008000409 */
[----:B------:R-:W-:Y:S04]  /*3b60*/  STS.U16 [R203+UR9+0x8600], R180 ;  /* 0x008600b4cb007988 */ /* 0x000fe80008000409 */
[----:B------:R-:W-:Y:S04]  /*3b70*/  STS.U16 [R201+UR9], R179 ;  /* 0x000000b3c9007988 */ /* 0x000fe80008000409 */
[----:B------:R-:W-:Y:S04]  /*3b80*/  STS.U16 [R201+UR9+0x400], R178 ;  /* 0x000400b2c9007988 */ /* 0x000fe80008000409 */
        /* <DEDUP_REMOVED lines=22> */
[----:B------:R2:W-:Y:S04]  /*3cf0*/  STS.U16 [R203+UR9+0x2200], R155 ;  /* 0x0022009bcb007988 */ /* 0x0005e80008000409 */
[----:B------:R-:W-:Y:S04]  /*3d00*/  STS.U16 [R203+UR9+0x2600], R154 ;  /* 0x0026009acb007988 */ /* 0x000fe80008000409 */
[----:B------:R3:W-:Y:S04]  /*3d10*/  STS.U16 [R203+UR9+0x2a00], R153 ;  /* 0x002a0099cb007988 */ /* 0x0007e80008000409 */
[----:B------:R4:W-:Y:S04]  /*3d20*/  STS.U16 [R203+UR9+0x2e00], R152 ;  /* 0x002e0098cb007988 */ /* 0x0009e80008000409 */
[----:B------:R4:W-:Y:S04]  /*3d30*/  STS.U16 [R203+UR9+0x3200], R150 ;  /* 0x00320096cb007988 */ /* 0x0009e80008000409 */
[----:B------:R4:W-:Y:S04]  /*3d40*/  STS.U16 [R203+UR9+0x3600], R148 ;  /* 0x00360094cb007988 */ /* 0x0009e80008000409 */
[----:B------:R4:W-:Y:S04]  /*3d50*/  STS.U16 [R203+UR9+0x3a00], R146 ;  /* 0x003a0092cb007988 */ /* 0x0009e80008000409 */
[----:B------:R4:W-:Y:S01]  /*3d60*/  STS.U16 [R203+UR9+0x3e00], R200 ;  /* 0x003e00c8cb007988 */ /* 0x0009e20008000409 */
[----:B-1----:R1:W-:Y:S06]  /*3d70*/  MEMBAR.ALL.CTA ;  /* 0x0000000000007992 */ /* 0x0023ec0000008000 */
[----:B-1----:R-:W1:Y:S01]  /*3d80*/  FENCE.VIEW.ASYNC.S ;  /* 0x00000000000073c6 */ /* 0x002e620000000000 */
[----:B--2---:R-:W-:Y:S01]  /*3d90*/  SHF.R.S32.HI R155, RZ, 0x1f, R120 ;  /* 0x0000001fff9b7819 */ /* 0x004fe20000011478 */
[----:B------:R-:W-:-:S02]  /*3da0*/  UIADD3 UR7, UPT, UPT, UR9, 0x4000, URZ ;  /* 0x0000400009077890 */ /* 0x000fc4000fffe0ff */
[----:B------:R-:W-:Y:S01]  /*3db0*/  UIADD3 UR6, UPT, UPT, UR9, 0xa000, URZ ;  /* 0x0000a00009067890 */ /* 0x000fe2000fffe0ff */
[----:B------:R-:W-:Y:S02]  /*3dc0*/  LEA.HI R155, R155, R120, RZ, 0x6 ;  /* 0x000000789b9b7211 */ /* 0x000fe400078f30ff */
[----:B------:R-:W-:Y:S02]  /*3dd0*/  IADD3 R100, P5, PT, R100, UR12, RZ ;  /* 0x0000000c64647c10 */ /* 0x000fe4000ffbe0ff */
[----:B------:R-:W-:Y:S01]  /*3de0*/  IADD3 R94, P4, PT, R94, UR12, RZ ;  /* 0x0000000c5e5e7c10 */ /* 0x000fe2000ff9e0ff */
[----:B------:R-:W-:Y:S01]  /*3df0*/  USHF.R.U32.HI UR7, URZ, 0x4, UR7 ;  /* 0x00000004ff077899 */ /* 0x000fe20008011607 */
[----:B------:R-:W-:Y:S01]  /*3e00*/  ISETP.LT.OR P3, PT, R120, 0x40, P0 ;  /* 0x000000407800780c */ /* 0x000fe20000761670 */
[----:B------:R-:W-:Y:S01]  /*3e10*/  USHF.R.U32.HI UR6, URZ, 0x4, UR6 ;  /* 0x00000004ff067899 */ /* 0x000fe20008011606 */
[----:B------:R-:W-:Y:S02]  /*3e20*/  SHF.R.S32.HI R122, RZ, 0x6, R155 ;  /* 0x00000006ff7a7819 */ /* 0x000fe4000001149b */
[----:B------:R-:W-:-:S02]  /*3e30*/  IADD3.X R101, PT, PT, R101, UR13, RZ, P5, !PT ;  /* 0x0000000d65657c10 */ /* 0x000fc4000affe4ff */
[----:B------:R-:W-:Y:S01]  /*3e40*/  IADD3.X R95, PT, PT, R206, UR13, RZ, P4, !PT ;  /* 0x0000000dce5f7c10 */ /* 0x000fe2000a7fe4ff */
[----:B------:R-:W-:Y:S01]  /*3e50*/  USGXT.U32 UR14, UR6, 0xe ;  /* 0x0000000e060e789a */ /* 0x000fe20008000000 */
[----:B------:R-:W-:Y:S01]  /*3e60*/  IADD3 R92, P5, PT, R92, UR12, RZ ;  /* 0x0000000c5c5c7c10 */ /* 0x000fe2000ffbe0ff */
[----:B------:R-:W-:Y:S01]  /*3e70*/  IMAD.SHL.U32 R155, R13, 0x40, RZ ;  /* 0x000000400d9b7824 */ /* 0x000fe200078e00ff */
[----:B------:R-:W-:Y:S01]  /*3e80*/  IADD3 R86, P4, PT, R93, UR12, RZ ;  /* 0x0000000c5d567c10 */ /* 0x000fe2000ff9e0ff */
[----:B------:R-:W-:Y:S01]  /*3e90*/  USGXT.U32 UR12, UR7, 0xe ;  /* 0x0000000e070c789a */ /* 0x000fe20008000000 */
[----:B------:R-:W-:Y:S01]  /*3ea0*/  VIMNMX R13, PT, PT, R122, 0x1, !PT ;  /* 0x000000017a0d7848 */ /* 0x000fe20007fe0100 */
[----:B------:R-:W-:Y:S02]  /*3eb0*/  UIADD3 UR22, UP0, UPT, UR14, 0x80, URZ ;  /* 0x000000800e167890 */ /* 0x000fe4000ff1e0ff */
[----:B------:R-:W-:Y:S01]  /*3ec0*/  UIADD3 UR24, UP1, UPT, UR12, 0x2, URZ ;  /* 0x000000020c187890 */ /* 0x000fe2000ff3e0ff */
[----:B0-----:R-:W-:Y:S01]  /*3ed0*/  UMOV UR4, URZ ;  /* 0x000000ff00047c82 */ /* 0x001fe20008000000 */
[----:B------:R-:W-:Y:S01]  /*3ee0*/  UMOV UR5, URZ ;  /* 0x000000ff00057c82 */ /* 0x000fe20008000000 */
[----:B------:R-:W-:Y:S01]  /*3ef0*/  VIADD R13, R13, 0xffffffff ;  /* 0xffffffff0d0d7836 */ /* 0x000fe20000000000 */
[----:B------:R-:W-:Y:S01]  /*3f00*/  IADD3.X R93, PT, PT, R205, UR13, RZ, P5, !PT ;  /* 0x0000000dcd5d7c10 */ /* 0x000fe2000affe4ff */
[----:B------:R-:W-:Y:S01]  /*3f10*/  UIADD3.X UR25, UPT, UPT, UR5, 0x40004040, URZ, UP1, !UPT ;  /* 0x4000404005197890 */ /* 0x000fe20008ffe4ff */
[----:B------:R-:W-:Y:S01]  /*3f20*/  IADD3.X R91, PT, PT, R204, UR13, RZ, P6, !PT ;  /* 0x0000000dcc5b7c10 */ /* 0x000fe2000b7fe4ff */
[----:B------:R-:W-:Y:S01]  /*3f30*/  UIADD3.X UR23, UPT, UPT, UR4, 0x40004040, URZ, UP0, !UPT ;  /* 0x4000404004177890 */ /* 0x000fe200087fe4ff */
[----:B------:R-:W-:Y:S01]  /*3f40*/  IADD3.X R87, PT, PT, R202, UR13, RZ, P4, !PT ;  /* 0x0000000dca577c10 */ /* 0x000fe2000a7fe4ff */
[----:B------:R-:W-:Y:S01]  /*3f50*/  UMOV UR6, URZ ;  /* 0x000000ff00067c82 */ /* 0x000fe20008000000 */
[----:B---3--:R-:W-:Y:S01]  /*3f60*/  IMAD.SHL.U32 R153, R12, 0x40, RZ ;  /* 0x000000400c997824 */ /* 0x008fe200078e00ff */
[----:B-1----:R-:W-:Y:S01]  /*3f70*/  BAR.SYNC.DEFER_BLOCKING 0x0 ;  /* 0x0000000000007b1d */ /* 0x002fe20000010000 */
[----:B------:R-:W-:-:S05]  /*3f80*/  ISETP.NE.U32.AND P4, PT, R13, RZ, PT ;  /* 0x000000ff0d00720c */ /* 0x000fca0003f85070 */
[----:B----4-:R-:W-:Y:S08]  /*3f90*/  @P3 BRA `(.L_x_6) ;  /* 0x0000000000843947 */ /* 0x010ff00003800000 */
[----:B------:R-:W-:Y:S02]  /*3fa0*/  UIADD3 UR4, UPT, UPT, UR9, 0x8000, URZ ;  /* 0x0000800009047890 */ /* 0x000fe4000fffe0ff */
[----:B------:R-:W-:Y:S02]  /*3fb0*/  USHF.R.U32.HI UR18, URZ, 0x4, UR9 ;  /* 0x00000004ff127899 */ /* 0x000fe40008011609 */
[----:B------:R-:W-:Y:S02]  /*3fc0*/  USHF.R.U32.HI UR4, URZ, 0x4, UR4 ;  /* 0x00000004ff047899 */ /* 0x000fe40008011604 */
[----:B------:R-:W-:Y:S02]  /*3fd0*/  USGXT.U32 UR18, UR18, 0xe ;  /* 0x0000000e1212789a */ /* 0x000fe40008000000 */
[----:B------:R-:W-:Y:S02]  /*3fe0*/  USGXT.U32 UR16, UR4, 0xe ;  /* 0x0000000e0410789a */ /* 0x000fe40008000000 */
[----:B------:R-:W-:-:S02]  /*3ff0*/  UIADD3 UR36, UP1, UPT, UR18, 0x2, URZ ;  /* 0x0000000212247890 */ /* 0x000fc4000ff3e0ff */
[----:B------:R-:W-:Y:S01]  /*4000*/  UIADD3 UR34, UP0, UPT, UR16, 0x80, URZ ;  /* 0x0000008010227890 */ /* 0x000fe2000ff1e0ff */
[----:B------:R-:W-:Y:S01]  /*4010*/  UMOV UR4, URZ ;  /* 0x000000ff00047c82 */ /* 0x000fe20008000000 */
[----:B------:R-:W-:Y:S01]  /*4020*/  UMOV UR38, 0x0 ;  /* 0x0000000000267882 */ /* 0x000fe20000000000 */
[----:B------:R-:W-:Y:S02]  /*4030*/  UIADD3.X UR37, UPT, UPT, UR4, 0x40004040, URZ, UP1, !UPT ;  /* 0x4000404004257890 */ /* 0x000fe40008ffe4ff */
[----:B------:R-:W-:Y:S02]  /*4040*/  UIADD3.X UR35, UPT, UPT, UR4, 0x40004040, URZ, UP0, !UPT ;  /* 0x4000404004237890 */ /* 0x000fe400087fe4ff */
[----:B------:R-:W-:Y:S02]  /*4050*/  UIADD3.64 UR28, UPT, UPT, UR36, 0x2, URZ ;  /* 0x00000002241c7897 */ /* 0x000fe4000fffe0ff */
[----:B------:R-:W-:Y:S02]  /*4060*/  UIADD3.64 UR26, UPT, UPT, UR34, 0x80, URZ ;  /* 0x00000080221a7897 */ /* 0x000fe4000fffe0ff */
[----:B------:R-:W-:-:S02]  /*4070*/  UIADD3.64 UR32, UPT, UPT, UR36, 0x4, URZ ;  /* 0x0000000424207897 */ /* 0x000fc4000fffe0ff */
[----:B------:R-:W-:Y:S01]  /*4080*/  UIADD3.64 UR30, UPT, UPT, UR34, 0x100, URZ ;  /* 0x00000100221e7897 */ /* 0x000fe2000fffe0ff */
[----:B------:R-:W-:Y:S01]  /*4090*/  UMOV UR39, 0x4208490 ;  /* 0x0420849000277882 */ /* 0x000fe20000000000 */
[----:B------:R-:W-:Y:S01]  /*40a0*/  UMOV UR19, 0x40004040 ;  /* 0x4000404000137882 */ /* 0x000fe20000000000 */
[----:B------:R-:W-:Y:S01]  /*40b0*/  UMOV UR17, 0x40004040 ;  /* 0x4000404000117882 */ /* 0x000fe20000000000 */
[----:B------:R-:W-:Y:S01]  /*40c0*/  UMOV UR40, 0x0 ;  /* 0x0000000000287882 */ /* 0x000fe20000000000 */
[----:B------:R-:W-:Y:S01]  /*40d0*/  UMOV UR41, 0x4208490 ;  /* 0x0420849000297882 */ /* 0x000fe20000000000 */
[----:B------:R-:W-:Y:S01]  /*40e0*/  UMOV UR42, 0x0 ;  /* 0x00000000002a7882 */ /* 0x000fe20000000000 */
[----:B------:R-:W-:Y:S01]  /*40f0*/  UMOV UR43, 0x4208490 ;  /* 0x04208490002b7882 */ /* 0x000fe20000000000 */
[----:B------:R-:W-:Y:S01]  /*4100*/  UMOV UR4, UR11 ;  /* 0x0000000b00047c82 */ /* 0x000fe20008000000 */
[----:B------:R-:W-:Y:S01]  /*4110*/  UMOV UR5, URZ ;  /* 0x000000ff00057c82 */ /* 0x000fe20008000000 */
[----:B------:R0:W-:Y:S01]  /*4120*/  UTCHMMA gdesc[UR16], gdesc[UR18], tmem[UR8], tmem[UR38], idesc[UR39], !UPT ;  /* 0x00ff2612100075ea */ /* 0x0001e2000f800008 */
[----:B------:R-:W-:Y:S01]  /*4130*/  UMOV UR44, 0x0 ;  /* 0x00000000002c7882 */ /* 0x000fe20000000000 */
[----:B------:R-:W-:Y:S01]  /*4140*/  UMOV UR45, 0x4208490 ;  /* 0x04208490002d7882 */ /* 0x000fe20000000000 */
[----:B------:R0:W-:Y:S01]  /*4150*/  UTCHMMA gdesc[UR34], gdesc[UR36], tmem[UR8], tmem[UR40], idesc[UR41], UPT ;  /* 0x00ff2824220075ea */ /* 0x0001e2000b800008 */
[----:B------:R-:W-:Y:S01]  /*4160*/  UMOV UR4, UR4 ;  /* 0x0000000400047c82 */ /* 0x000fe20008000000 */
[----:B------:R0:W-:Y:S01]  /*4170*/  UTCHMMA gdesc[UR26], gdesc[UR28], tmem[UR8], tmem[UR42], idesc[UR43], UPT ;  /* 0x00ff2a1c1a0075ea */ /* 0x0001e2000b800008 */
[----:B------:R0:W-:Y:S01]  /*4180*/  UTCHMMA gdesc[UR30], gdesc[UR32], tmem[UR8], tmem[UR44], idesc[UR45], UPT ;  /* 0x00ff2c201e0075ea */ /* 0x0001e2000b800008 */
[----:B------:R0:W-:Y:S01]  /*4190*/  UTCBAR [UR4], URZ ;  /* 0x000000ff040073e9 */ /* 0x0001e200080000ff */
[----:B------:R-:W-:Y:S01]  /*41a0*/  NOP ;  /* 0x0000000000007918 */ /* 0x000fe20000000000 */
.L_x_6:
[----:B------:R-:W-:Y:S05]  /*41b0*/  @!P4 BRA `(.L_x_7) ;  /* 0x000000100004c947 */ /* 0x000fea0003800000 */
[----:B------:R-:W-:Y:S01]  /*41c0*/  VIADD R2, R2, 0xffffffc0 ;  /* 0xffffffc002027836 */ /* 0x000fe20000000000 */
[----:B0-----:R-:W-:Y:S02]  /*41d0*/  UIADD3.64 UR18, UPT, UPT, UR22, 0x80, URZ ;  /* 0x0000008016127897 */ /* 0x001fe4000fffe0ff */
[----:B------:R-:W-:Y:S02]  /*41e0*/  UIADD3.64 UR26, UPT, UPT, UR24, 0x2, URZ ;  /* 0x00000002181a7897 */ /* 0x000fe4000fffe0ff */
[----:B------:R-:W-:Y:S02]  /*41f0*/  UIADD3.64 UR28, UPT, UPT, UR22, 0x100, URZ ;  /* 0x00000100161c7897 */ /* 0x000fe4000fffe0ff */
[----:B------:R-:W-:Y:S01]  /*4200*/  UIADD3.64 UR30, UPT, UPT, UR24, 0x4, URZ ;  /* 0x00000004181e7897 */ /* 0x000fe2000fffe0ff */
[----:B------:R-:W-:Y:S01]  /*4210*/  UMOV UR5, 0x1 ;  /* 0x0000000100057882 */ /* 0x000fe20000000000 */
[----:B------:R-:W-:-:S10]  /*4220*/  UMOV UR4, URZ ;  /* 0x000000ff00047c82 */ /* 0x000fd40008000000 */
.L_x_10:
[----:B------:R-:W-:Y:S01]  /*4230*/  USHF.L.U32 UR6, UR6, 0x1f, URZ ;  /* 0x0000001f06067899 */ /* 0x000fe200080006ff */
[----:B------:R-:W-:-:S04]  /*4240*/  IMAD.WIDE R76, R155, 0x2, R76 ;  /* 0x000000029b4c7825 */ /* 0x000fc800078e024c */
[----:B------:R-:W-:-:S04]  /*4250*/  IMAD.WIDE R16, R155, 0x2, R16 ;  /* 0x000000029b107825 */ /* 0x000fc800078e0210 */
[----:B0-----:R-:W-:-:S04]  /*4260*/  IMAD.U32 R12, RZ, RZ, UR6 ;  /* 0x00000006ff0c7e24 */ /* 0x001fc8000f8e00ff */
[----:B------:R-:W0:Y:S02]  /*4270*/  SYNCS.PHASECHK.TRANS64.TRYWAIT P3, [UR11], R12 ;  /* 0x0000000cff0075a7 */ /* 0x000e24000806110b */
[----:B0-----:R-:W-:Y:S05]  /*4280*/  @!P3 BRA `(.L_x_8) ;  /* 0x000000200020b947 */ /* 0x001fea0003800000 */
.L_x_16:
[-C--:B------:R-:W-:Y:S01]  /*4290*/  ISETP.GE.AND P3, PT, R121, R2.reuse, PT ;  /* 0x000000027900720c */ /* 0x080fe20003f66270 */
[----:B------:R-:W-:Y:S01]  /*42a0*/  IMAD.WIDE R4, R153, 0x2, R4 ;  /* 0x0000000299047825 */ /* 0x000fe200078e0204 */
[-C--:B------:R-:W-:Y:S02]  /*42b0*/  ISETP.GE.AND P4, PT, R149, R2.reuse, PT ;  /* 0x000000029500720c */ /* 0x080fe40003f86270 */
[-C--:B------:R-:W-:Y:S01]  /*42c0*/  ISETP.GE.AND P6, PT, R147, R2.reuse, PT ;  /* 0x000000029300720c */ /* 0x080fe20003fc6270 */
[----:B------:R-:W-:Y:S01]  /*42d0*/  IMAD.WIDE R8, R153, 0x2, R8 ;  /* 0x0000000299087825 */ /* 0x000fe200078e0208 */
[----:B------:R-:W-:Y:S02]  /*42e0*/  ISETP.GE.AND P5, PT, R151, R2, PT ;  /* 0x000000029700720c */ /* 0x000fe40003fa6270 */
[----:B------:R-:W-:Y:S01]  /*42f0*/  PRMT R12, RZ, 0x7610, R12 ;  /* 0x00007610ff0c7816 */ /* 0x000fe2000000000c */
[----:B------:R-:W-:Y:S01]  /*4300*/  IMAD.WIDE R10, R153, 0x2, R10 ;  /* 0x00000002990a7825 */ /* 0x000fe200078e020a */
[----:B------:R-:W-:-:S02]  /*4310*/  PRMT R122, RZ, 0x7610, R122 ;  /* 0x00007610ff7a7816 */ /* 0x000fc4000000007a */
[----:B------:R-:W-:Y:S01]  /*4320*/  PRMT R124, RZ, 0x7610, R124 ;  /* 0x00007610ff7c7816 */ /* 0x000fe2000000007c */
[----:B------:R-:W-:Y:S01]  /*4330*/  IMAD.WIDE R6, R153, 0x2, R6 ;  /* 0x0000000299067825 */ /* 0x000fe200078e0206 */
[----:B------:R-:W-:Y:S01]  /*4340*/  PRMT R126, RZ, 0x7610, R126 ;  /* 0x00007610ff7e7816 */ /* 0x000fe2000000007e */
[----:B------:R-:W2:Y:S01]  /*4350*/  @!P3 LDG.E.U16 R12, desc[UR20][R4.64] ;  /* 0x00000014040cb981 */ /* 0x000ea2000c1e1500 */
[-C--:B------:R-:W-:Y:S01]  /*4360*/  ISETP.GE.AND P3, PT, R129, R2.reuse, PT ;  /* 0x000000028100720c */ /* 0x080fe20003f66270 */
[----:B------:R-:W-:Y:S02]  /*4370*/  IMAD.WIDE R98, R153, 0x2, R98 ;  /* 0x0000000299627825 */ /* 0x000fe400078e0262 */
[----:B------:R-:W3:Y:S01]  /*4380*/  @!P4 LDG.E.U16 R122, desc[UR20][R8.64] ;  /* 0x00000014087ac981 */ /* 0x000ee2000c1e1500 */
[-C--:B------:R-:W-:Y:S01]  /*4390*/  ISETP.GE.AND P4, PT, R127, R2.reuse, PT ;  /* 0x000000027f00720c */ /* 0x080fe20003f86270 */
[----:B------:R-:W-:Y:S02]  /*43a0*/  IMAD.WIDE R100, R153, 0x2, R100 ;  /* 0x0000000299647825 */ /* 0x000fe400078e0264 */
[----:B------:R-:W4:Y:S01]  /*43b0*/  @!P6 LDG.E.U16 R124, desc[UR20][R6.64] ;  /* 0x00000014067ce981 */ /* 0x000f22000c1e1500 */
[----:B------:R-:W-:Y:S01]  /*43c0*/  ISETP.GE.AND P6, PT, R131, R2, PT ;  /* 0x000000028300720c */ /* 0x000fe20003fc6270 */
[----:B------:R-:W-:-:S02]  /*43d0*/  IMAD.WIDE R86, R153, 0x2, R86 ;  /* 0x0000000299567825 */ /* 0x000fc400078e0256 */
[----:B------:R-:W5:Y:S01]  /*43e0*/  @!P5 LDG.E.U16 R126, desc[UR20][R10.64] ;  /* 0x000000140a7ed981 */ /* 0x000f62000c1e1500 */
[-C--:B------:R-:W-:Y:S01]  /*43f0*/  ISETP.GE.AND P5, PT, R125, R2.reuse, PT ;  /* 0x000000027d00720c */ /* 0x080fe20003fa6270 */
[C---:B------:R-:W-:Y:S01]  /*4400*/  IMAD.WIDE R94, R153.reuse, 0x2, R94 ;  /* 0x00000002995e7825 */ /* 0x040fe200078e025e */
[----:B------:R-:W-:Y:S02]  /*4410*/  PRMT R128, RZ, 0x7610, R128 ;  /* 0x00007610ff807816 */ /* 0x000fe40000000080 */
[----:B------:R-:W-:Y:S01]  /*4420*/  PRMT R130, RZ, 0x7610, R130 ;  /* 0x00007610ff827816 */ /* 0x000fe20000000082 */
[----:B------:R-:W-:Y:S01]  /*4430*/  IMAD.WIDE R96, R153, 0x2, R96 ;  /* 0x0000000299607825 */ /* 0x000fe200078e0260 */
[----:B------:R-:W-:Y:S02]  /*4440*/  PRMT R132, RZ, 0x7610, R132 ;  /* 0x00007610ff847816 */ /* 0x000fe40000000084 */
[----:B------:R-:W-:Y:S01]  /*4450*/  PRMT R134, RZ, 0x7610, R134 ;  /* 0x00007610ff867816 */ /* 0x000fe20000000086 */
[----:B------:R-:W3:Y:S01]  /*4460*/  @!P3 LDG.E.U16 R128, desc[UR20][R100.64] ;  /* 0x000000146480b981 */ /* 0x000ee2000c1e1500 */
[----:B------:R-:W-:Y:S01]  /*4470*/  ISETP.GE.AND P3, PT, R133, R2, PT ;  /* 0x000000028500720c */ /* 0x000fe20003f66270 */
[----:B------:R-:W-:-:S02]  /*4480*/  IMAD.WIDE R90, R153, 0x2, R90 ;  /* 0x00000002995a7825 */ /* 0x000fc400078e025a */
[----:B------:R-:W5:Y:S01]  /*4490*/  @!P4 LDG.E.U16 R130, desc[UR20][R98.64] ;  /* 0x000000146282c981 */ /* 0x000f62000c1e1500 */
[-C--:B------:R-:W-:Y:S01]  /*44a0*/  ISETP.GE.AND P4, PT, R123, R2.reuse, PT ;  /* 0x000000027b00720c */ /* 0x080fe20003f86270 */
[----:B------:R-:W-:Y:S02]  /*44b0*/  IMAD.WIDE R92, R153, 0x2, R92 ;  /* 0x00000002995c7825 */ /* 0x000fe400078e025c */
[----:B------:R-:W5:Y:S01]  /*44c0*/  @!P6 LDG.E.U16 R132, desc[UR20][R96.64] ;  /* 0x000000146084e981 */ /* 0x000f62000c1e1500 */
[-C--:B------:R-:W-:Y:S01]  /*44d0*/  ISETP.GE.AND P6, PT, R139, R2.reuse, PT ;  /* 0x000000028b00720c */ /* 0x080fe20003fc6270 */
[----:B------:R-:W-:Y:S02]  /*44e0*/  IMAD.WIDE R78, R153, 0x2, R78 ;  /* 0x00000002994e7825 */ /* 0x000fe400078e024e */
[----:B------:R-:W5:Y:S01]  /*44f0*/  @!P5 LDG.E.U16 R134, desc[UR20][R94.64] ;  /* 0x000000145e86d981 */ /* 0x000f62000c1e1500 */
[----:B------:R-:W-:Y:S01]  /*4500*/  ISETP.GE.AND P5, PT, R145, R2, PT ;  /* 0x000000029100720c */ /* 0x000fe20003fa6270 */
[----:B------:R-:W-:Y:S01]  /*4510*/  IMAD.WIDE R88, R153, 0x2, R88 ;  /* 0x0000000299587825 */ /* 0x000fe200078e0258 */
[----:B------:R-:W-:-:S02]  /*4520*/  PRMT R136, RZ, 0x7610, R136 ;  /* 0x00007610ff887816 */ /* 0x000fc40000000088 */
[----:B------:R-:W-:Y:S01]  /*4530*/  PRMT R138, RZ, 0x7610, R138 ;  /* 0x00007610ff8a7816 */ /* 0x000fe2000000008a */
[----:B------:R-:W-:Y:S01]  /*4540*/  IMAD.WIDE R80, R153, 0x2, R80 ;  /* 0x0000000299507825 */ /* 0x000fe200078e0250 */
[----:B------:R-:W-:Y:S02]  /*4550*/  PRMT R140, RZ, 0x7610, R140 ;  /* 0x00007610ff8c7816 */ /* 0x000fe4000000008c */
[----:B------:R-:W-:Y:S01]  /*4560*/  PRMT R142, RZ, 0x7610, R142 ;  /* 0x00007610ff8e7816 */ /* 0x000fe2000000008e */
[----:B------:R-:W5:Y:S01]  /*4570*/  @!P3 LDG.E.U16 R136, desc[UR20][R92.64] ;  /* 0x000000145c88b981 */ /* 0x000f62000c1e1500 */
[-C--:B------:R-:W-:Y:S01]  /*4580*/  ISETP.GE.AND P3, PT, R135, R2.reuse, PT ;  /* 0x000000028700720c */ /* 0x080fe20003f66270 */
[----:B------:R-:W-:Y:S02]  /*4590*/  IMAD.WIDE R82, R153, 0x2, R82 ;  /* 0x0000000299527825 */ /* 0x000fe400078e0252 */
[----:B------:R-:W5:Y:S01]  /*45a0*/  @!P4 LDG.E.U16 R138, desc[UR20][R90.64] ;  /* 0x000000145a8ac981 */ /* 0x000f62000c1e1500 */
[----:B------:R-:W-:Y:S01]  /*45b0*/  ISETP.GE.AND P4, PT, R143, R2, PT ;  /* 0x000000028f00720c */ /* 0x000fe20003f86270 */
[----:B------:R-:W-:-:S02]  /*45c0*/  IMAD.WIDE R84, R153, 0x2, R84 ;  /* 0x0000000299547825 */ /* 0x000fc400078e0254 */
[----:B------:R-:W5:Y:S01]  /*45d0*/  @!P6 LDG.E.U16 R140, desc[UR20][R88.64] ;  /* 0x00000014588ce981 */ /* 0x000f62000c1e1500 */
[-C--:B------:R-:W-:Y:S01]  /*45e0*/  ISETP.GE.AND P6, PT, R137, R2.reuse, PT ;  /* 0x000000028900720c */ /* 0x080fe20003fc6270 */
[----:B------:R-:W-:Y:S02]  /*45f0*/  IMAD.WIDE R74, R155, 0x2, R74 ;  /* 0x000000029b4a7825 */ /* 0x000fe400078e024a */
[----:B------:R-:W5:Y:S01]  /*4600*/  @!P5 LDG.E.U16 R142, desc[UR20][R86.64] ;  /* 0x00000014568ed981 */ /* 0x000f62000c1e1500 */
[----:B------:R-:W-:Y:S01]  /*4610*/  ISETP.GE.AND P5, PT, R141, R2, PT ;  /* 0x000000028d00720c */ /* 0x000fe20003fa6270 */
[C---:B------:R-:W-:Y:S01]  /*4620*/  IMAD.WIDE R70, R155.reuse, 0x2, R70 ;  /* 0x000000029b467825 */ /* 0x040fe200078e0246 */
[----:B------:R-:W-:Y:S02]  /*4630*/  PRMT R144, RZ, 0x7610, R144 ;  /* 0x00007610ff907816 */ /* 0x000fe40000000090 */
[----:B------:R-:W-:Y:S01]  /*4640*/  PRMT R146, RZ, 0x7610, R146 ;  /* 0x00007610ff927816 */ /* 0x000fe20000000092 */
[----:B------:R-:W-:Y:S01]  /*4650*/  IMAD.WIDE R66, R155, 0x2, R66 ;  /* 0x000000029b427825 */ /* 0x000fe200078e0242 */
[----:B------:R-:W-:-:S02]  /*4660*/  PRMT R148, RZ, 0x7610, R148 ;  /* 0x00007610ff947816 */ /* 0x000fc40000000094 */
[----:B------:R-:W-:Y:S01]  /*4670*/  PRMT R150, RZ, 0x7610, R150 ;  /* 0x00007610ff967816 */ /* 0x000fe20000000096 */
[----:B------:R-:W5:Y:S01]  /*4680*/  @!P3 LDG.E.U16 R144, desc[UR20][R84.64] ;  /* 0x000000145490b981 */ /* 0x000f62000c1e1500 */
[----:B------:R-:W-:-:S03]  /*4690*/  IMAD.WIDE R62, R155, 0x2, R62 ;  /* 0x000000029b3e7825 */ /* 0x000fc600078e023e */
[----:B------:R-:W5:Y:S01]  /*46a0*/  @!P6 LDG.E.U16 R148, desc[UR20][R80.64] ;  /* 0x000000145094e981 */ /* 0x000f62000c1e1500 */
[----:B------:R-:W-:-:S03]  /*46b0*/  IMAD.WIDE R58, R155, 0x2, R58 ;  /* 0x000000029b3a7825 */ /* 0x000fc600078e023a */
[----:B------:R-:W5:Y:S01]  /*46c0*/  @!P4 LDG.E.U16 R146, desc[UR20][R82.64] ;  /* 0x000000145292c981 */ /* 0x000f62000c1e1500 */
[----:B------:R-:W-:-:S03]  /*46d0*/  IMAD.WIDE R54, R155, 0x2, R54 ;  /* 0x000000029b367825 */ /* 0x000fc600078e0236 */
[----:B------:R-:W5:Y:S01]  /*46e0*/  @!P5 LDG.E.U16 R150, desc[UR20][R78.64] ;  /* 0x000000144e96d981 */ /* 0x000f62000c1e1500 */
[----:B------:R-:W-:Y:S01]  /*46f0*/  IMAD.WIDE R50, R155, 0x2, R50 ;  /* 0x000000029b327825 */ /* 0x000fe200078e0232 */
[----:B------:R-:W-:Y:S01]  /*4700*/  BAR.SYNC.DEFER_BLOCKING 0x0 ;  /* 0x0000000000007b1d */ /* 0x000fe20000010000 */
[----:B------:R-:W-:Y:S02]  /*4710*/  ISETP.GE.AND P3, PT, R119, R2, PT ;  /* 0x000000027700720c */ /* 0x000fe40003f66270 */
[C---:B------:R-:W-:Y:S01]  /*4720*/  IMAD.WIDE R46, R155.reuse, 0x2, R46 ;  /* 0x000000029b2e7825 */ /* 0x040fe200078e022e */
[----:B------:R-:W-:Y:S02]  /*4730*/  PRMT R152, RZ, 0x7610, R152 ;  /* 0x00007610ff987816 */ /* 0x000fe40000000098 */
[----:B------:R-:W-:Y:S01]  /*4740*/  PRMT R156, RZ, 0x7610, R156 ;  /* 0x00007610ff9c7816 */ /* 0x000fe2000000009c */
[----:B------:R-:W-:Y:S01]  /*4750*/  IMAD.WIDE R42, R155, 0x2, R42 ;  /* 0x000000029b2a7825 */ /* 0x000fe200078e022a */
[----:B------:R-:W-:-:S02]  /*4760*/  PRMT R160, RZ, 0x7610, R160 ;  /* 0x00007610ffa07816 */ /* 0x000fc400000000a0 */
[----:B------:R-:W-:Y:S01]  /*4770*/  PRMT R164, RZ, 0x7610, R164 ;  /* 0x00007610ffa47816 */ /* 0x000fe200000000a4 */
[C---:B------:R-:W-:Y:S01]  /*4780*/  IMAD.WIDE R38, R155.reuse, 0x2, R38 ;  /* 0x000000029b267825 */ /* 0x040fe200078e0226 */
[----:B------:R-:W-:Y:S02]  /*4790*/  PRMT R168, RZ, 0x7610, R168 ;  /* 0x00007610ffa87816 */ /* 0x000fe400000000a8 */
[----:B------:R-:W-:Y:S01]  /*47a0*/  PRMT R172, RZ, 0x7610, R172 ;  /* 0x00007610ffac7816 */ /* 0x000fe200000000ac */
[C---:B------:R-:W-:Y:S01]  /*47b0*/  IMAD.WIDE R34, R155.reuse, 0x2, R34 ;  /* 0x000000029b227825 */ /* 0x040fe200078e0222 */
[----:B------:R-:W-:Y:S02]  /*47c0*/  PRMT R176, RZ, 0x7610, R176 ;  /* 0x00007610ffb07816 */ /* 0x000fe400000000b0 */
[----:B------:R-:W-:Y:S01]  /*47d0*/  PRMT R180, RZ, 0x7610, R180 ;  /* 0x00007610ffb47816 */ /* 0x000fe200000000b4 */
[----:B------:R-:W-:Y:S01]  /*47e0*/  IMAD.WIDE R30, R155, 0x2, R30 ;  /* 0x000000029b1e7825 */ /* 0x000fe200078e021e */
[----:B------:R-:W-:-:S02]  /*47f0*/  PRMT R200, RZ, 0x7610, R200 ;  /* 0x00007610ffc87816 */ /* 0x000fc400000000c8 */
[----:B------:R-:W-:Y:S01]  /*4800*/  PRMT R204, RZ, 0x7610, R204 ;  /* 0x00007610ffcc7816 */ /* 0x000fe200000000cc */
[C---:B------:R-:W-:Y:S01]  /*4810*/  IMAD.WIDE R26, R155.reuse, 0x2, R26 ;  /* 0x000000029b1a7825 */ /* 0x040fe200078e021a */
[----:B------:R-:W-:Y:S01]  /*4820*/  PRMT R208, RZ, 0x7610, R208 ;  /* 0x00007610ffd07816 */ /* 0x000fe200000000d0 */
[----:B------:R-:W5:Y:S01]  /*4830*/  @!P3 LDG.E.U16 R164, desc[UR20][R30.64] ;  /* 0x000000141ea4b981 */ /* 0x000f62000c1e1500 */
        /* <DEDUP_REMOVED lines=41> */
[----:B------:R-:W-:-:S02]  /*4ad0*/  IMAD.WIDE R40, R155, 0x2, R40 ;  /* 0x000000029b287825 */ /* 0x000fc400078e0228 */
[----:B------:R-:W5:Y:S02]  /*4ae0*/  @!P3 LDG.E.U16 R212, desc[UR20][R62.64] ;  /* 0x000000143ed4b981 */ /* 0x000f64000c1e1500 */
[C---:B------:R-:W-:Y:S02]  /*4af0*/  IMAD.WIDE R36, R155.reuse, 0x2, R36 ;  /* 0x000000029b247825 */ /* 0x040fe400078e0224 */
[----:B------:R-:W5:Y:S02]  /*4b00*/  @!P3 LDG.E.U16 R216, desc[UR20][R66.64] ;  /* 0x0000001442d8b981 */ /* 0x000f64000c1e1500 */
[C---:B------:R-:W-:Y:S02]  /*4b10*/  IMAD.WIDE R32, R155.reuse, 0x2, R32 ;  /* 0x000000029b207825 */ /* 0x040fe400078e0220 */
[----:B------:R-:W5:Y:S02]  /*4b20*/  @!P3 LDG.E.U16 R220, desc[UR20][R70.64] ;  /* 0x0000001446dcb981 */ /* 0x000f64000c1e1500 */
[----:B------:R-:W-:-:S02]  /*4b30*/  IMAD.WIDE R28, R155, 0x2, R28 ;  /* 0x000000029b1c7825 */ /* 0x000fc400078e021c */
[----:B------:R-:W5:Y:S02]  /*4b40*/  @!P3 LDG.E.U16 R224, desc[UR20][R74.64] ;  /* 0x000000144ae0b981 */ /* 0x000f64000c1e1500 */
[C---:B------:R-:W-:Y:S02]  /*4b50*/  IMAD.WIDE R24, R155.reuse, 0x2, R24 ;  /* 0x000000029b187825 */ /* 0x040fe400078e0218 */
[----:B------:R-:W5:Y:S02]  /*4b60*/  @!P3 LDG.E.U16 R228, desc[UR20][R76.64] ;  /* 0x000000144ce4b981 */ /* 0x000f64000c1e1500 */
[C---:B------:R-:W-:Y:S02]  /*4b70*/  IMAD.WIDE R20, R155.reuse, 0x2, R20 ;  /* 0x000000029b147825 */ /* 0x040fe400078e0214 */
[----:B------:R-:W5:Y:S02]  /*4b80*/  @!P3 LDG.E.U16 R158, desc[UR20][R24.64] ;  /* 0x00000014189eb981 */ /* 0x000f64000c1e1500 */
[----:B------:R-:W-:-:S02]  /*4b90*/  IMAD.WIDE R14, R155, 0x2, R14 ;  /* 0x000000029b0e7825 */ /* 0x000fc400078e020e */
[----:B------:R-:W5:Y:S04]  /*4ba0*/  @!P3 LDG.E.U16 R154, desc[UR20][R20.64] ;  /* 0x00000014149ab981 */ /* 0x000f68000c1e1500 */
        /* <DEDUP_REMOVED lines=13> */
[----:B------:R-:W5:Y:S01]  /*4c80*/  @!P3 LDG.E.U16 R230, desc[UR20][R14.64] ;  /* 0x000000140ee6b981 */ /* 0x000f62000c1e1500 */
[----:B------:R-:W-:-:S04]  /*4c90*/  ULEA UR11, UR5, UR9, 0x3 ;  /* 0x00000009050b7291 */ /* 0x000fc8000f8e18ff */
[----:B------:R-:W-:Y:S01]  /*4ca0*/  UIADD3 UR11, UPT, UPT, UR11, 0xc000, URZ ;  /* 0x0000c0000b0b7890 */ /* 0x000fe2000fffe0ff */
[----:B--2---:R0:W-:Y:S04]  /*4cb0*/  STS.U16 [R201+UR9+0xa000], R12 ;  /* 0x00a0000cc9007988 */ /* 0x0041e80008000409 */
[----:B----4-:R0:W-:Y:S04]  /*4cc0*/  STS.U16 [R201+UR9+0xa400], R124 ;  /* 0x00a4007cc9007988 */ /* 0x0101e80008000409 */
[----:B---3--:R0:W-:Y:S04]  /*4cd0*/  STS.U16 [R201+UR9+0xa800], R128 ;  /* 0x00a80080c9007988 */ /* 0x0081e80008000409 */
[----:B-----5:R0:W-:Y:S04]  /*4ce0*/  STS.U16 [R201+UR9+0xac00], R132 ;  /* 0x00ac0084c9007988 */ /* 0x0201e80008000409 */
[----:B------:R0:W-:Y:S04]  /*4cf0*/  STS.U16 [R201+UR9+0xb000], R136 ;  /* 0x00b00088c9007988 */ /* 0x0001e80008000409 */
        /* <DEDUP_REMOVED lines=42> */
[----:B------:R0:W-:Y:S01]  /*4fa0*/  STS.U16 [R203+UR9+0x7e00], R230 ;  /* 0x007e00e6cb007988 */ /* 0x0001e20008000409 */
[----:B------:R1:W-:Y:S06]  /*4fb0*/  MEMBAR.ALL.CTA ;  /* 0x0000000000007992 */ /* 0x0003ec0000008000 */
[----:B-1----:R-:W1:Y:S02]  /*4fc0*/  FENCE.VIEW.ASYNC.S ;  /* 0x00000000000073c6 */ /* 0x002e640000000000 */
[----:B-1----:R-:W-:Y:S06]  /*4fd0*/  BAR.SYNC.DEFER_BLOCKING 0x0 ;  /* 0x0000000000007b1d */ /* 0x002fec0000010000 */
[----:B------:R-:W-:Y:S05]  /*4fe0*/  @P0 BRA `(.L_x_9) ;  /* 0x00000000004c0947 */ /* 0x000fea0003800000 */
[----:B------:R-:W-:Y:S01]  /*4ff0*/  UMOV UR15, 0x40004040 ;  /* 0x40004040000f7882 */ /* 0x000fe20000000000 */
        /* <DEDUP_REMOVED lines=9> */
[----:B------:R1:W-:Y:S01]  /*5090*/  UTCHMMA gdesc[UR14], gdesc[UR12], tmem[UR8], tmem[UR16], idesc[UR17], UPT ;  /* 0x00ff100c0e0075ea */ /* 0x0003e2000b800008 */
        /* <DEDUP_REMOVED lines=8> */
.L_x_9:
[----:B------:R-:W-:Y:S01]  /*5120*/  UIADD3 UR5, UPT, UPT, UR5, 0x1, URZ ;  /* 0x0000000105057890 */ /* 0x000fe2000fffe0ff */
[----:B------:R-:W-:Y:S02]  /*5130*/  VIADD R13, R13, 0xffffffff ;  /* 0xffffffff0d0d7836 */ /* 0x000fe40000000000 */
[----:B------:R-:W-:Y:S01]  /*5140*/  VIADD R2, R2, 0xffffffc0 ;  /* 0xffffffc002027836 */ /* 0x000fe20000000000 */
[----:B------:R-:W-:Y:S02]  /*5150*/  UISETP.GT.AND UP0, UPT, UR5, 0x1, UPT ;  /* 0x000000010500788c */ /* 0x000fe4000bf04270 */
[----:B------:R-:W-:Y:S02]  /*5160*/  ISETP.NE.U32.AND P3, PT, R13, RZ, PT ;  /* 0x000000ff0d00720c */ /* 0x000fe40003f65070 */
[----:B-1----:R-:W-:Y:S02]  /*5170*/  USEL UR6, URZ, 0x1, !UP0 ;  /* 0x00000001ff067887 */ /* 0x002fe4000c000000 */
[----:B------:R-:W-:-:S02]  /*5180*/  USEL UR5, UR5, URZ, !UP0 ;  /* 0x000000ff05057287 */ /* 0x000fc4000c000000 */
[----:B------:R-:W-:-:S03]  /*5190*/  ULOP3.LUT UR7, UR4, UR6, URZ, 0x3c, !UPT ;  /* 0x0000000604077292 */ /* 0x000fc6000f8e3cff */
[----:B------:R-:W-:-:S04]  /*51a0*/  UMOV UR6, UR4 ;  /* 0x0000000400067c82 */ /* 0x000fc80008000000 */
[----:B------:R-:W-:Y:S01]  /*51b0*/  UMOV UR4, UR7 ;  /* 0x0000000700047c82 */ /* 0x000fe20008000000 */
[----:B------:R-:W-:Y:S05]  /*51c0*/  @P3 BRA `(.L_x_10) ;  /* 0xfffffff000183947 */ /* 0x000fea000383ffff */
.L_x_7:
[----:B------:R-:W-:-:S13]  /*51d0*/  ISETP.GE.AND P0, PT, R120, 0x40, PT ;  /* 0x000000407800780c */ /* 0x000fda0003f06270 */
[----:B------:R-:W-:Y:S05]  /*51e0*/  @!P0 BRA `(.L_x_11) ;  /* 0x0000000000108947 */ /* 0x000fea0003800000 */
[----:B------:R-:W-:-:S06]  /*51f0*/  USHF.L.U32 UR6, UR6, 0x1f, URZ ;  /* 0x0000001f06067899 */ /* 0x000fcc00080006ff */
[----:B------:R-:W-:-:S04]  /*5200*/  IMAD.U32 R2, RZ, RZ, UR6 ;  /* 0x00000006ff027e24 */ /* 0x000fc8000f8e00ff */
[----:B------:R-:W1:Y:S02]  /*5210*/  SYNCS.PHASECHK.TRANS64.TRYWAIT P0, [UR11], R2 ;  /* 0x00000002ff0075a7 */ /* 0x000e64000800110b */
[----:B-1----:R-:W-:Y:S05]  /*5220*/  @!P0 BRA `(.L_x_12) ;  /* 0x0000001000448947 */ /* 0x002fea0003800000 */
.L_x_11:
[----:B------:R-:W-:Y:S01]  /*5230*/  BAR.SYNC.DEFER_BLOCKING 0x0 ;  /* 0x0000000000007b1d */ /* 0x000fe20000010000 */
[----:B------:R-:W-:Y:S01]  /*5240*/  IMAD.SHL.U32 R2, R110, 0x100, RZ ;  /* 0x000001006e027824 */ /* 0x000fe200078e00ff */
[----:B------:R-:W-:Y:S01]  /*5250*/  LEA R118, R118, UR9, 0x4 ;  /* 0x0000000976767c11 */ /* 0x000fe2000f8e20ff */
[----:B------:R-:W-:-:S03]  /*5260*/  IMAD.SHL.U32 R37, R110, 0x40, RZ ;  /* 0x000000406e257824 */ /* 0x000fc600078e00ff */
[----:B------:R-:W-:Y:S01]  /*5270*/  LOP3.LUT R36, R2, 0x1000, RZ, 0xc0, !PT ;  /* 0x0000100002247812 */ /* 0x000fe200078ec0ff */
[C---:B------:R-:W-:Y:S01]  /*5280*/  IMAD.SHL.U32 R2, R110.reuse, 0x10, RZ ;  /* 0x000000106e027824 */ /* 0x040fe200078e00ff */
[----:B------:R-:W-:Y:S01]  /*5290*/  LOP3.LUT R37, R37, 0x2000, RZ, 0xc0, !PT ;  /* 0x0000200025257812 */ /* 0x000fe200078ec0ff */
[----:B------:R-:W-:Y:S01]  /*52a0*/  IMAD.SHL.U32 R110, R110, 0x8, RZ ;  /* 0x000000086e6e7824 */ /* 0x000fe200078e00ff */
[----:B0-----:R-:W0:Y:S02]  /*52b0*/  LDCU UR4, c[0x0][0x3b4] ;  /* 0x00007680ff0477ac */ /* 0x001e240008000800 */
[----:B------:R-:W-:Y:S02]  /*52c0*/  IADD3 R36, PT, PT, R37, UR9, R36 ;  /* 0x0000000925247c10 */ /* 0x000fe4000fffe024 */
[----:B------:R-:W-:Y:S01]  /*52d0*/  LOP3.LUT R2, R2, 0xf0, RZ, 0xc0, !PT ;  /* 0x000000f002027812 */ /* 0x000fe200078ec0ff */
[----:B------:R-:W1:Y:S01]  /*52e0*/  LDCU.128 UR12, c[0x0][0x390] ;  /* 0x00007200ff0c77ac */ /* 0x000e620008000c00 */
[----:B------:R-:W-:-:S04]  /*52f0*/  LOP3.LUT R37, R110, 0x300, RZ, 0xc0, !PT ;  /* 0x000003006e257812 */ /* 0x000fc800078ec0ff */
[----:B------:R-:W-:Y:S01]  /*5300*/  IADD3 R44, PT, PT, R37, R36, R2 ;  /* 0x00000024252c7210 */ /* 0x000fe20007ffe002 */
[----:B------:R-:W2:Y:S02]  /*5310*/  @!P2 SYNCS.CCTL.IV [UR9+0xc000] ;  /* 0x00c00000ff00a9b1 */ /* 0x000ea40008000009 */
[----:B--2---:R-:W-:Y:S01]  /*5320*/  BAR.SYNC.DEFER_BLOCKING 0x0 ;  /* 0x0000000000007b1d */ /* 0x004fe20000010000 */
[----:B0-----:R-:W-:-:S05]  /*5330*/  IMAD R2, R109, UR4, RZ ;  /* 0x000000046d027c24 */ /* 0x001fca000f8e02ff */
[----:B------:R-:W-:Y:S01]  /*5340*/  LDTM.16dp32bit_t0_t15.x32 R4, tmem[UR10] ;  /* 0x0000000a000479ee */ /* 0x000fe20008a80000 */
[----:B------:R-:W0:Y:S01]  /*5350*/  LDTM.16dp32bit_t16_t31.x32 R4, tmem[UR10+0x20] ;  /* 0x0000200a000479ee */ /* 0x000e220008aa0000 */
[----:B-1----:R-:W-:-:S04]  /*5360*/  ISETP.GE.AND P0, PT, R109, UR14, PT ;  /* 0x0000000e6d007c0c */ /* 0x002fc8000bf06270 */
[----:B------:R-:W-:Y:S02]  /*5370*/  ISETP.LT.AND P5, PT, R111, UR15, !P0 ;  /* 0x0000000f6f007c0c */ /* 0x000fe4000c7a1270 */
[----:B------:R-:W-:Y:S01]  /*5380*/  ISETP.LT.AND P6, PT, R107, UR15, !P0 ;  /* 0x0000000f6b007c0c */ /* 0x000fe2000c7c1270 */
[----:B------:R-:W1:Y:S01]  /*5390*/  @!P2 SYNCS.CCTL.IV [UR9+0xc008] ;  /* 0x00c00800ff00a9b1 */ /* 0x000e620008000009 */
[----:B------:R-:W-:Y:S01]  /*53a0*/  NOP ;  /* 0x0000000000007918 */ /* 0x000fe20000000000 */
[----:B0-----:R-:W-:Y:S02]  /*53b0*/  F2FP.BF16.F32.PACK_AB R4, R8, R4 ;  /* 0x000000040804723e */ /* 0x001fe400000010ff */
[----:B------:R-:W-:Y:S02]  /*53c0*/  F2FP.BF16.F32.PACK_AB R8, R9, R5 ;  /* 0x000000050908723e */ /* 0x000fe400000010ff */
[----:B------:R-:W-:Y:S02]  /*53d0*/  F2FP.BF16.F32.PACK_AB R36, R10, R6 ;  /* 0x000000060a24723e */ /* 0x000fe400000010ff */
[----:B------:R-:W-:-:S02]  /*53e0*/  F2FP.BF16.F32.PACK_AB R40, R11, R7 ;  /* 0x000000070b28723e */ /* 0x000fc400000010ff */
[----:B------:R-:W-:Y:S02]  /*53f0*/  F2FP.BF16.F32.PACK_AB R5, R16, R12 ;  /* 0x0000000c1005723e */ /* 0x000fe400000010ff */
[----:B------:R-:W-:Y:S02]  /*5400*/  F2FP.BF16.F32.PACK_AB R9, R17, R13 ;  /* 0x0000000d1109723e */ /* 0x000fe400000010ff */
[----:B------:R-:W-:Y:S02]  /*5410*/  F2FP.BF16.F32.PACK_AB R37, R18, R14 ;  /* 0x0000000e1225723e */ /* 0x000fe400000010ff */
[----:B------:R-:W-:Y:S02]  /*5420*/  F2FP.BF16.F32.PACK_AB R41, R19, R15 ;  /* 0x0000000f1329723e */ /* 0x000fe400000010ff */
[----:B------:R-:W-:Y:S02]  /*5430*/  F2FP.BF16.F32.PACK_AB R6, R24, R20 ;  /* 0x000000141806723e */ /* 0x000fe400000010ff */
[----:B------:R-:W-:-:S02]  /*5440*/  F2FP.BF16.F32.PACK_AB R10, R25, R21 ;  /* 0x00000015190a723e */ /* 0x000fc400000010ff */
[----:B------:R-:W-:Y:S01]  /*5450*/  F2FP.BF16.F32.PACK_AB R38, R26, R22 ;  /* 0x000000161a26723e */ /* 0x000fe200000010ff */
[----:B------:R-:W0:Y:S01]  /*5460*/  LDC R25, c[0x0][0x3b8] ;  /* 0x0000ee00ff197b82 */ /* 0x000e220000000800 */
[----:B------:R-:W-:Y:S02]  /*5470*/  F2FP.BF16.F32.PACK_AB R42, R27, R23 ;  /* 0x000000171b2a723e */ /* 0x000fe400000010ff */
[----:B------:R-:W-:Y:S02]  /*5480*/  F2FP.BF16.F32.PACK_AB R7, R32, R28 ;  /* 0x0000001c2007723e */ /* 0x000fe400000010ff */
[----:B------:R-:W-:Y:S02]  /*5490*/  F2FP.BF16.F32.PACK_AB R11, R33, R29 ;  /* 0x0000001d210b723e */ /* 0x000fe400000010ff */
[----:B------:R-:W-:Y:S01]  /*54a0*/  F2FP.BF16.F32.PACK_AB R39, R34, R30 ;  /* 0x0000001e2227723e */ /* 0x000fe200000010ff */
[----:B-1----:R1:W-:Y:S01]  /*54b0*/  STS.128 [R44], R4 ;  /* 0x000000042c007388 */ /* 0x0023e20000000c00 */
[----:B------:R-:W-:-:S02]  /*54c0*/  F2FP.BF16.F32.PACK_AB R43, R35, R31 ;  /* 0x0000001f232b723e */ /* 0x000fc400000010ff */
[C---:B------:R-:W-:Y:S01]  /*54d0*/  LEA R17, P2, R2.reuse, UR12, 0x1 ;  /* 0x0000000c02117c11 */ /* 0x040fe2000f8408ff */
[----:B------:R2:W-:Y:S03]  /*54e0*/  STS.128 [R44+0x400], R8 ;  /* 0x000400082c007388 */ /* 0x0005e60000000c00 */
[----:B------:R-:W-:Y:S01]  /*54f0*/  LEA.HI.X.SX32 R19, R2, UR13, 0x1, P2 ;  /* 0x0000000d02137c11 */ /* 0x000fe200090f0eff */
[----:B------:R-:W-:Y:S01]  /*5500*/  STS.128 [R44+0x800], R36 ;  /* 0x000800242c007388 */ /* 0x000fe20000000c00 */
[----:B------:R-:W-:-:S03]  /*5510*/  ISETP.LT.AND P2, PT, R108, UR15, !P0 ;  /* 0x0000000f6c007c0c */ /* 0x000fc6000c741270 */
[----:B------:R-:W-:Y:S01]  /*5520*/  STS.128 [R44+0xc00], R40 ;  /* 0x000c00282c007388 */ /* 0x000fe20000000c00 */
[----:B------:R-:W-:Y:S01]  /*5530*/  BAR.SYNC.DEFER_BLOCKING 0x0 ;  /* 0x0000000000007b1d */ /* 0x000fe20000010000 */
[-C--:B0-----:R-:W-:Y:S02]  /*5540*/  IMAD R16, R111, R25.reuse, RZ ;  /* 0x000000196f107224 */ /* 0x081fe400078e02ff */
[-C--:B------:R-:W-:Y:S02]  /*5550*/  IMAD R108, R108, R25.reuse, RZ ;  /* 0x000000196c6c7224 */ /* 0x080fe400078e02ff */
[----:B------:R-:W-:Y:S01]  /*5560*/  IMAD R2, R107, R25, RZ ;  /* 0x000000196b027224 */ /* 0x000fe200078e02ff */
[-C--:B-1----:R-:W-:Y:S02]  /*5570*/  LEA R4, P3, R16, R17.reuse, 0x1 ;  /* 0x0000001110047211 */ /* 0x082fe400078608ff */
[----:B--2---:R-:W-:Y:S02]  /*5580*/  LEA R8, P4, R108, R17, 0x1 ;  /* 0x000000116c087211 */ /* 0x004fe400078808ff */
[-C--:B------:R-:W-:Y:S01]  /*5590*/  LEA.HI.X.SX32 R5, R16, R19.reuse, 0x1, P3 ;  /* 0x0000001310057211 */ /* 0x080fe200018f0eff */
[----:B------:R-:W-:Y:S01]  /*55a0*/  IMAD R16, R25, 0x40, R16 ;  /* 0x0000004019107824 */ /* 0x000fe200078e0210 */
[----:B------:R-:W-:-:S02]  /*55b0*/  LEA.HI.X.SX32 R9, R108, R19, 0x1, P4 ;  /* 0x000000136c097211 */ /* 0x000fc400020f0eff */
[C---:B------:R-:W-:Y:S01]  /*55c0*/  ISETP.LT.AND P4, PT, R106.reuse, UR15, !P0 ;  /* 0x0000000f6a007c0c */ /* 0x040fe2000c781270 */
[----:B------:R-:W-:Y:S01]  /*55d0*/  IMAD R106, R106, R25, RZ ;  /* 0x000000196a6a7224 */ /* 0x000fe200078e02ff */
[----:B------:R-:W-:Y:S01]  /*55e0*/  ISETP.LT.AND P3, PT, R199, UR15, !P0 ;  /* 0x0000000fc7007c0c */ /* 0x000fe2000c761270 */
[----:B------:R-:W0:Y:S04]  /*55f0*/  LDS.128 R20, [R118] ;  /* 0x0000000076147984 */ /* 0x000e280000000c00 */
[----:B0-----:R-:W-:Y:S01]  /*5600*/  @P5 STG.E.U16 desc[UR20][R4.64], R20 ;  /* 0x0000001404005986 */ /* 0x001fe2000c101514 */
[----:B------:R-:W-:Y:S02]  /*5610*/  PRMT R13, R20, 0x7632, R13 ;  /* 0x00007632140d7816 */ /* 0x000fe4000000000d */
[C---:B------:R-:W-:Y:S01]  /*5620*/  LEA R10, P5, R2.reuse, R17, 0x1 ;  /* 0x00000011020a7211 */ /* 0x040fe200078a08ff */
[----:B------:R-:W0:Y:S03]  /*5630*/  LDS.128 R4, [R118+0x1000] ;  /* 0x0010000076047984 */ /* 0x000e260000000c00 */
[----:B------:R-:W-:Y:S01]  /*5640*/  LEA.HI.X.SX32 R11, R2, R19, 0x1, P5 ;  /* 0x00000013020b7211 */ /* 0x000fe200028f0eff */
[----:B------:R1:W-:Y:S01]  /*5650*/  @P2 STG.E.U16 desc[UR20][R8.64], R13 ;  /* 0x0000000d08002986 */ /* 0x0003e2000c101514 */
[C---:B------:R-:W-:Y:S01]  /*5660*/  ISETP.LT.AND P5, PT, R105.reuse, UR15, !P0 ;  /* 0x0000000f69007c0c */ /* 0x040fe2000c7a1270 */
[----:B------:R-:W-:Y:S01]  /*5670*/  IMAD R105, R105, R25, RZ ;  /* 0x0000001969697224 */ /* 0x000fe200078e02ff */
[----:B------:R-:W-:Y:S01]  /*5680*/  LEA R12, P2, R106, R17, 0x1 ;  /* 0x000000116a0c7211 */ /* 0x000fe200078408ff */
[----:B------:R2:W-:Y:S01]  /*5690*/  @P6 STG.E.U16 desc[UR20][R10.64], R21 ;  /* 0x000000150a006986 */ /* 0x0005e2000c101514 */
[----:B------:R-:W-:-:S02]  /*56a0*/  IMAD R2, R103, R25, RZ ;  /* 0x0000001967027224 */ /* 0x000fc400078e02ff */
[----:B------:R-:W-:-:S04]  /*56b0*/  LEA R14, P6, R105, R17, 0x1 ;  /* 0x00000011690e7211 */ /* 0x000fc800078c08ff */
[-C--:B------:R-:W-:Y:S02]  /*56c0*/  LEA.HI.X.SX32 R15, R105, R19.reuse, 0x1, P6 ;  /* 0x00000013690f7211 */ /* 0x080fe400030f0eff */
[----:B-1----:R-:W-:Y:S02]  /*56d0*/  LEA.HI.X.SX32 R13, R106, R19, 0x1, P2 ;  /* 0x000000136a0d7211 */ /* 0x002fe400010f0eff */
[----:B------:R-:W-:Y:S02]  /*56e0*/  PRMT R9, R21, 0x7632, R9 ;  /* 0x0000763215097816 */ /* 0x000fe40000000009 */
[C---:B------:R-:W-:Y:S01]  /*56f0*/  ISETP.LT.AND P2, PT, R104.reuse, UR15, !P0 ;  /* 0x0000000f68007c0c */ /* 0x040fe2000c741270 */
[----:B------:R-:W-:Y:S01]  /*5700*/  IMAD R104, R104, R25, RZ ;  /* 0x0000001968687224 */ /* 0x000fe200078e02ff */
[----:B------:R-:W-:Y:S01]  /*5710*/  ISETP.LT.AND P6, PT, R103, UR15, !P0 ;  /* 0x0000000f67007c0c */ /* 0x000fe2000c7c1270 */
[----:B------:R1:W-:Y:S03]  /*5720*/  @P4 STG.E.U16 desc[UR20][R12.64], R9 ;  /* 0x000000090c004986 */ /* 0x0003e6000c101514 */
[-C--:B------:R-:W-:Y:S01]  /*5730*/  LEA R8, P4, R104, R17.reuse, 0x1 ;  /* 0x0000001168087211 */ /* 0x080fe200078808ff */
[----:B------:R3:W-:Y:S01]  /*5740*/  @P5 STG.E.U16 desc[UR20][R14.64], R22 ;  /* 0x000000160e005986 */ /* 0x0007e2000c101514 */
[----:B--2---:R-:W-:-:S04]  /*5750*/  LEA R10, P5, R2, R17, 0x1 ;  /* 0x00000011020a7211 */ /* 0x004fc800078a08ff */
[----:B------:R-:W-:Y:S01]  /*5760*/  LEA.HI.X.SX32 R11, R2, R19, 0x1, P5 ;  /* 0x00000013020b7211 */ /* 0x000fe200028f0eff */
[CC--:B------:R-:W-:Y:S01]  /*5770*/  IMAD R2, R0.reuse, R25.reuse, RZ ;  /* 0x0000001900027224 */ /* 0x0c0fe200078e02ff */
[----:B------:R-:W-:Y:S01]  /*5780*/  ISETP.LT.AND P5, PT, R0, UR15, !P0 ;  /* 0x0000000f00007c0c */ /* 0x000fe2000c7a1270 */
[----:B------:R-:W-:Y:S01]  /*5790*/  IMAD R0, R116, R25, RZ ;  /* 0x0000001974007224 */ /* 0x000fe200078e02ff */
[----:B-1----:R-:W-:Y:S02]  /*57a0*/  LEA.HI.X.SX32 R9, R104, R19, 0x1, P4 ;  /* 0x0000001368097211 */ /* 0x002fe400020f0eff */
[----:B------:R-:W-:Y:S02]  /*57b0*/  PRMT R13, R22, 0x7632, R13 ;  /* 0x00007632160d7816 */ /* 0x000fe4000000000d */
[C---:B------:R-:W-:Y:S01]  /*57c0*/  ISETP.LT.AND P4, PT, R102.reuse, UR15, !P0 ;  /* 0x0000000f66007c0c */ /* 0x040fe2000c781270 */
[----:B------:R-:W-:Y:S02]  /*57d0*/  IMAD R102, R102, R25, RZ ;  /* 0x0000001966667224 */ /* 0x000fe400078e02ff */
[----:B------:R1:W-:Y:S03]  /*57e0*/  @P2 STG.E.U16 desc[UR20][R8.64], R13 ;  /* 0x0000000d08002986 */ /* 0x0003e6000c101514 */
[-C--:B------:R-:W-:Y:S01]  /*57f0*/  LEA R12, P2, R102, R17.reuse, 0x1 ;  /* 0x00000011660c7211 */ /* 0x080fe200078408ff */
[----:B------:R2:W-:Y:S01]  /*5800*/  @P6 STG.E.U16 desc[UR20][R10.64], R23 ;  /* 0x000000170a006986 */ /* 0x0005e2000c101514 */
[----:B---3--:R-:W-:-:S04]  /*5810*/  LEA R14, P6, R2, R17, 0x1 ;  /* 0x00000011020e7211 */ /* 0x008fc800078c08ff */
[-C--:B------:R-:W-:Y:S02]  /*5820*/  LEA.HI.X.SX32 R15, R2, R19.reuse, 0x1, P6 ;  /* 0x00000013020f7211 */ /* 0x080fe400030f0eff */
[----:B------:R-:W-:Y:S02]  /*5830*/  ISETP.LT.AND P6, PT, R116, UR15, !P0 ;  /* 0x0000000f74007c0c */ /* 0x000fe4000c7c1270 */
[----:B-1----:R-:W-:Y:S02]  /*5840*/  LEA.HI.X.SX32 R13, R102, R19, 0x1, P2 ;  /* 0x00000013660d7211 */ /* 0x002fe400010f0eff */
[----:B------:R-:W-:Y:S02]  /*5850*/  PRMT R9, R23, 0x7632, R9 ;  /* 0x0000763217097816 */ /* 0x000fe40000000009 */
[C---:B------:R-:W-:Y:S01]  /*5860*/  ISETP.LT.AND P2, PT, R117.reuse, UR15, !P0 ;  /* 0x0000000f75007c0c */ /* 0x040fe2000c741270 */
[----:B------:R-:W-:Y:S01]  /*5870*/  IMAD R117, R117, R25, RZ ;  /* 0x0000001975757224 */ /* 0x000fe200078e02ff */
[----:B0-----:R-:W-:Y:S01]  /*5880*/  PRMT R2, R4, 0x7632, R2 ;  /* 0x0000763204027816 */ /* 0x001fe20000000002 */
[----:B------:R0:W-:Y:S03]  /*5890*/  @P4 STG.E.U16 desc[UR20][R12.64], R9 ;  /* 0x000000090c004986 */ /* 0x0001e6000c101514 */
[-C--:B------:R-:W-:Y:S01]  /*58a0*/  LEA R8, P4, R117, R17.reuse, 0x1 ;  /* 0x0000001175087211 */ /* 0x080fe200078808ff */
[----:B------:R1:W-:Y:S01]  /*58b0*/  @P5 STG.E.U16 desc[UR20][R14.64], R4 ;  /* 0x000000040e005986 */ /* 0x0003e2000c101514 */
[----:B--2---:R-:W-:-:S03]  /*58c0*/  LEA R10, P5, R0, R17, 0x1 ;  /* 0x00000011000a7211 */ /* 0x004fc600078a08ff */
[----:B------:R-:W2:Y:S01]  /*58d0*/  LDS.128 R20, [R118+0x2000] ;  /* 0x0020000076147984 */ /* 0x000ea20000000c00 */
[----:B------:R-:W-:Y:S01]  /*58e0*/  LEA.HI.X.SX32 R11, R0, R19, 0x1, P5 ;  /* 0x00000013000b7211 */ /* 0x000fe200028f0eff */
[-C--:B------:R-:W-:Y:S01]  /*58f0*/  IMAD R0, R112, R25.reuse, RZ ;  /* 0x0000001970007224 */ /* 0x080fe200078e02ff */
[C---:B------:R-:W-:Y:S01]  /*5900*/  ISETP.LT.AND P5, PT, R114.reuse, UR15, !P0 ;  /* 0x0000000f72007c0c */ /* 0x040fe2000c7a1270 */
[----:B------:R-:W-:Y:S01]  /*5910*/  IMAD R114, R114, R25, RZ ;  /* 0x0000001972727224 */ /* 0x000fe200078e02ff */
[----:B0-----:R-:W-:Y:S02]  /*5920*/  LEA.HI.X.SX32 R9, R117, R19, 0x1, P4 ;  /* 0x0000001375097211 */ /* 0x001fe400020f0eff */
[C---:B------:R-:W-:Y:S01]  /*5930*/  ISETP.LT.AND P4, PT, R115.reuse, UR15, !P0 ;  /* 0x0000000f73007c0c */ /* 0x040fe2000c781270 */
[----:B------:R-:W-:Y:S01]  /*5940*/  IMAD R115, R115, R25, RZ ;  /* 0x0000001973737224 */ /* 0x000fe200078e02ff */
[----:B-1----:R-:W-:Y:S01]  /*5950*/  PRMT R4, R5, 0x7632, R4 ;  /* 0x0000763205047816 */ /* 0x002fe20000000004 */
[----:B------:R0:W-:Y:S03]  /*5960*/  @P2 STG.E.U16 desc[UR20][R8.64], R2 ;  /* 0x0000000208002986 */ /* 0x0001e6000c101514 */
[-C--:B------:R-:W-:Y:S01]  /*5970*/  LEA R12, P2, R115, R17.reuse, 0x1 ;  /* 0x00000011730c7211 */ /* 0x080fe200078408ff */
[----:B------:R1:W-:Y:S01]  /*5980*/  @P6 STG.E.U16 desc[UR20][R10.64], R5 ;  /* 0x000000050a006986 */ /* 0x0003e2000c101514 */
[----:B------:R-:W-:-:S02]  /*5990*/  LEA R14, P6, R114, R17, 0x1 ;  /* 0x00000011720e7211 */ /* 0x000fc400078c08ff */
[----:B------:R-:W-:Y:S01]  /*59a0*/  LEA.HI.X.SX32 R13, R115, R19, 0x1, P2 ;  /* 0x00000013730d7211 */ /* 0x000fe200010f0eff */
[----:B------:R-:W3:Y:S01]  /*59b0*/  LDS.128 R116, [R118+0x3000] ;  /* 0x0030000076747984 */ /* 0x000ee20000000c00 */
[C---:B------:R-:W-:Y:S01]  /*59c0*/  ISETP.LT.AND P2, PT, R113.reuse, UR15, !P0 ;  /* 0x0000000f71007c0c */ /* 0x040fe2000c741270 */
[----:B------:R-:W-:Y:S01]  /*59d0*/  IMAD R113, R113, R25, RZ ;  /* 0x0000001971717224 */ /* 0x000fe200078e02ff */
[----:B------:R-:W-:Y:S01]  /*59e0*/  LEA.HI.X.SX32 R15, R114, R19, 0x1, P6 ;  /* 0x00000013720f7211 */ /* 0x000fe200030f0eff */
[----:B------:R4:W-:Y:S01]  /*59f0*/  @P4 STG.E.U16 desc[UR20][R12.64], R4 ;  /* 0x000000040c004986 */ /* 0x0009e2000c101514 */
[----:B------:R-:W-:Y:S02]  /*5a00*/  ISETP.LT.AND P6, PT, R112, UR15, !P0 ;  /* 0x0000000f70007c0c */ /* 0x000fe4000c7c1270 */
[-C--:B0-----:R-:W-:Y:S01]  /*5a10*/  LEA R8, P4, R113, R17.reuse, 0x1 ;  /* 0x0000001171087211 */ /* 0x081fe200078808ff */
[----:B------:R0:W-:Y:S01]  /*5a20*/  @P5 STG.E.U16 desc[UR20][R14.64], R6 ;  /* 0x000000060e005986 */ /* 0x0001e2000c101514 */
[----:B------:R-:W-:Y:S01]  /*5a30*/  LEA R2, P5, R0, R17, 0x1 ;  /* 0x0000001100027211 */ /* 0x000fe200078a08ff */
[----:B-1----:R-:W-:Y:S01]  /*5a40*/  IMAD R5, R3, R25, RZ ;  /* 0x0000001903057224 */ /* 0x002fe200078e02ff */
[----:B------:R-:W-:-:S02]  /*5a50*/  LEA.HI.X.SX32 R9, R113, R19, 0x1, P4 ;  /* 0x0000001371097211 */ /* 0x000fc400020f0eff */
[----:B------:R-:W-:Y:S02]  /*5a60*/  PRMT R11, R6, 0x7632, R11 ;  /* 0x00007632060b7816 */ /* 0x000fe4000000000b */
[----:B------:R-:W-:Y:S02]  /*5a70*/  ISETP.LT.AND P4, PT, R3, UR15, !P0 ;  /* 0x0000000f03007c0c */ /* 0x000fe4000c781270 */
[----:B------:R-:W-:Y:S01]  /*5a80*/  LEA.HI.X.SX32 R3, R0, R19, 0x1, P5 ;  /* 0x0000001300037211 */ /* 0x000fe200028f0eff */
[----:B------:R1:W-:Y:S01]  /*5a90*/  @P2 STG.E.U16 desc[UR20][R8.64], R11 ;  /* 0x0000000b08002986 */ /* 0x0003e2000c101514 */
[----:B------:R-:W-:Y:S01]  /*5aa0*/  IMAD R0, R25, 0x4, R16 ;  /* 0x0000000419007824 */ /* 0x000fe200078e0210 */
[-C--:B----4-:R-:W-:Y:S02]  /*5ab0*/  LEA R4, P5, R5, R17.reuse, 0x1 ;  /* 0x0000001105047211 */ /* 0x090fe400078a08ff */
[----:B------:R4:W-:Y:S01]  /*5ac0*/  @P6 STG.E.U16 desc[UR20][R2.64], R7 ;  /* 0x0000000702006986 */ /* 0x0009e2000c101514 */
[----:B------:R-:W-:Y:S01]  /*5ad0*/  LEA R10, P6, R16, R17, 0x1 ;  /* 0x00000011100a7211 */ /* 0x000fe200078c08ff */
[----:B0-----:R-:W-:Y:S01]  /*5ae0*/  IMAD R6, R25, 0x4, R0 ;  /* 0x0000000419067824 */ /* 0x001fe200078e0200 */
[----:B------:R-:W-:-:S02]  /*5af0*/  ISETP.LT.AND P2, PT, R198, UR15, !P0 ;  /* 0x0000000fc6007c0c */ /* 0x000fc4000c741270 */
[-C--:B------:R-:W-:Y:S02]  /*5b00*/  LEA.HI.X.SX32 R5, R5, R19.reuse, 0x1, P5 ;  /* 0x0000001305057211 */ /* 0x080fe400028f0eff */
[----:B------:R-:W-:Y:S02]  /*5b10*/  ISETP.LT.AND P5, PT, R197, UR15, !P0 ;  /* 0x0000000fc5007c0c */ /* 0x000fe4000c7a1270 */
[----:B-1----:R-:W-:Y:S02]  /*5b20*/  LEA.HI.X.SX32 R11, R16, R19, 0x1, P6 ;  /* 0x00000013100b7211 */ /* 0x002fe400030f0eff */
[C---:B------:R-:W-:Y:S02]  /*5b30*/  LEA R8, P6, R0.reuse, R17, 0x1 ;  /* 0x0000001100087211 */ /* 0x040fe400078c08ff */
[----:B----4-:R-:W-:Y:S02]  /*5b40*/  PRMT R3, R7, 0x7632, R3 ;  /* 0x0000763207037816 */ /* 0x010fe40000000003 */
[----:B------:R-:W-:Y:S01]  /*5b50*/  LEA.HI.X.SX32 R9, R0, R19, 0x1, P6 ;  /* 0x0000001300097211 */ /* 0x000fe200030f0eff */
[C---:B------:R-:W-:Y:S01]  /*5b60*/  IMAD R0, R25.reuse, 0x4, R6 ;  /* 0x0000000419007824 */ /* 0x040fe200078e0206 */
[----:B------:R-:W-:Y:S01]  /*5b70*/  LEA R2, P6, R6, R17, 0x1 ;  /* 0x0000001106027211 */ /* 0x000fe200078c08ff */
[----:B------:R0:W-:Y:S01]  /*5b80*/  @P4 STG.E.U16 desc[UR20][R4.64], R3 ;  /* 0x0000000304004986 */ /* 0x0001e2000c101514 */
[----:B------:R-:W-:Y:S01]  /*5b90*/  ISETP.LT.AND P4, PT, R196, UR15, !P0 ;  /* 0x0000000fc4007c0c */ /* 0x000fe2000c781270 */
[----:B------:R-:W-:-:S02]  /*5ba0*/  IMAD R7, R25, 0x4, R0 ;  /* 0x0000000419077824 */ /* 0x000fc400078e0200 */
[----:B--2---:R-:W-:Y:S01]  /*5bb0*/  @P3 STG.E.U16 desc[UR20][R10.64], R20 ;  /* 0x000000140a003986 */ /* 0x004fe2000c101514 */
[----:B------:R-:W-:Y:S02]  /*5bc0*/  ISETP.LT.AND P3, PT, R195, UR15, !P0 ;  /* 0x0000000fc3007c0c */ /* 0x000fe4000c761270 */
[----:B0-----:R-:W-:Y:S02]  /*5bd0*/  PRMT R5, R20, 0x7632, R5 ;  /* 0x0000763214057816 */ /* 0x001fe40000000005 */
[----:B------:R-:W-:Y:S02]  /*5be0*/  LEA.HI.X.SX32 R3, R6, R19, 0x1, P6 ;  /* 0x0000001306037211 */ /* 0x000fe400030f0eff */
[----:B------:R-:W-:Y:S01]  /*5bf0*/  LEA R4, P6, R0, R17, 0x1 ;  /* 0x0000001100047211 */ /* 0x000fe200078c08ff */
[----:B------:R0:W-:Y:S01]  /*5c00*/  @P2 STG.E.U16 desc[UR20][R8.64], R5 ;  /* 0x0000000508002986 */ /* 0x0001e2000c101514 */
[----:B------:R-:W-:-:S03]  /*5c10*/  ISETP.LT.AND P2, PT, R194, UR15, !P0 ;  /* 0x0000000fc2007c0c */ /* 0x000fc6000c741270 */
[----:B------:R1:W-:Y:S01]  /*5c20*/  @P5 STG.E.U16 desc[UR20][R2.64], R21 ;  /* 0x0000001502005986 */ /* 0x0003e2000c101514 */
[----:B------:R-:W-:Y:S02]  /*5c30*/  ISETP.LT.AND P5, PT, R193, UR15, !P0 ;  /* 0x0000000fc1007c0c */ /* 0x000fe4000c7a1270 */
[----:B0-----:R-:W-:Y:S01]  /*5c40*/  LEA.HI.X.SX32 R5, R0, R19, 0x1, P6 ;  /* 0x0000001300057211 */ /* 0x001fe200030f0eff */
[----:B------:R-:W-:Y:S01]  /*5c50*/  IMAD R0, R25, 0x4, R7 ;  /* 0x0000000419007824 */ /* 0x000fe200078e0207 */
[----:B------:R-:W-:Y:S02]  /*5c60*/  LEA R6, P6, R7, R17, 0x1 ;  /* 0x0000001107067211 */ /* 0x000fe400078c08ff */
[----:B-1----:R-:W-:Y:S01]  /*5c70*/  PRMT R3, R21, 0x7632, R3 ;  /* 0x0000763215037816 */ /* 0x002fe20000000003 */
[----:B------:R-:W-:Y:S01]  /*5c80*/  IMAD R10, R25, 0x4, R0 ;  /* 0x00000004190a7824 */ /* 0x000fe200078e0200 */
[----:B------:R-:W-:Y:S02]  /*5c90*/  LEA.HI.X.SX32 R7, R7, R19, 0x1, P6 ;  /* 0x0000001307077211 */ /* 0x000fe400030f0eff */
[----:B------:R-:W-:Y:S01]  /*5ca0*/  LEA R8, P6, R0, R17, 0x1 ;  /* 0x0000001100087211 */ /* 0x000fe200078c08ff */
[----:B------:R0:W-:Y:S01]  /*5cb0*/  @P4 STG.E.U16 desc[UR20][R4.64], R3 ;  /* 0x0000000304004986 */ /* 0x0001e2000c101514 */
[----:B------:R-:W-:-:S02]  /*5cc0*/  ISETP.LT.AND P4, PT, R192, UR15, !P0 ;  /* 0x0000000fc0007c0c */ /* 0x000fc4000c781270 */
[----:B------:R-:W-:Y:S01]  /*5cd0*/  LEA.HI.X.SX32 R9, R0, R19, 0x1, P6 ;  /* 0x0000001300097211 */ /* 0x000fe200030f0eff */
[----:B------:R-:W-:Y:S01]  /*5ce0*/  IMAD R0, R25, 0x4, R10 ;  /* 0x0000000419007824 */ /* 0x000fe200078e020a */
[----:B------:R-:W-:Y:S01]  /*5cf0*/  LEA R2, P6, R10, R17, 0x1 ;  /* 0x000000110a027211 */ /* 0x000fe200078c08ff */
[----:B------:R1:W-:Y:S01]  /*5d00*/  @P3 STG.E.U16 desc[UR20][R6.64], R22 ;  /* 0x0000001606003986 */ /* 0x0003e2000c101514 */
[----:B------:R-:W-:Y:S02]  /*5d10*/  ISETP.LT.AND P3, PT, R191, UR15, !P0 ;  /* 0x0000000fbf007c0c */ /* 0x000fe4000c761270 */
[----:B0-----:R-:W-:Y:S02]  /*5d20*/  PRMT R5, R22, 0x7632, R5 ;  /* 0x0000763216057816 */ /* 0x001fe40000000005 */
[----:B------:R-:W-:Y:S01]  /*5d30*/  LEA.HI.X.SX32 R3, R10, R19, 0x1, P6 ;  /* 0x000000130a037211 */ /* 0x000fe200030f0eff */
[----:B------:R-:W-:Y:S01]  /*5d40*/  IMAD R10, R25, 0x4, R0 ;  /* 0x00000004190a7824 */ /* 0x000fe200078e0200 */
[----:B------:R-:W-:Y:S01]  /*5d50*/  LEA R4, P6, R0, R17, 0x1 ;  /* 0x0000001100047211 */ /* 0x000fe200078c08ff */
[----:B------:R0:W-:Y:S01]  /*5d60*/  @P2 STG.E.U16 desc[UR20][R8.64], R5 ;  /* 0x0000000508002986 */ /* 0x0001e2000c101514 */
[----:B------:R-:W-:-:S03]  /*5d70*/  ISETP.LT.AND P2, PT, R190, UR15, !P0 ;  /* 0x0000000fbe007c0c */ /* 0x000fc6000c741270 */
[----:B------:R2:W-:Y:S01]  /*5d80*/  @P5 STG.E.U16 desc[UR20][R2.64], R23 ;  /* 0x0000001702005986 */ /* 0x0005e2000c101514 */
[----:B-1----:R-:W-:-:S04]  /*5d90*/  LEA R6, P5, R10, R17, 0x1 ;  /* 0x000000110a067211 */ /* 0x002fc800078a08ff */
[-C--:B------:R-:W-:Y:S02]  /*5da0*/  LEA.HI.X.SX32 R7, R10, R19.reuse, 0x1, P5 ;  /* 0x000000130a077211 */ /* 0x080fe400028f0eff */
[----:B------:R-:W-:Y:S02]  /*5db0*/  ISETP.LT.AND P5, PT, R188, UR15, !P0 ;  /* 0x0000000fbc007c0c */ /* 0x000fe4000c7a1270 */
[----:B0-----:R-:W-:Y:S01]  /*5dc0*/  LEA.HI.X.SX32 R5, R0, R19, 0x1, P6 ;  /* 0x0000001300057211 */ /* 0x001fe200030f0eff */
[----:B------:R-:W-:Y:S01]  /*5dd0*/  IMAD R0, R25, 0x4, R10 ;  /* 0x0000000419007824 */ /* 0x000fe200078e020a */
[----:B------:R-:W-:Y:S02]  /*5de0*/  PRMT R9, R23, 0x7632, R9 ;  /* 0x0000763217097816 */ /* 0x000fe40000000009 */
[----:B------:R-:W-:Y:S01]  /*5df0*/  ISETP.LT.AND P6, PT, R189, UR15, !P0 ;  /* 0x0000000fbd007c0c */ /* 0x000fe2000c7c1270 */
[----:B------:R-:W-:Y:S02]  /*5e00*/  IMAD R10, R25, 0x4, R0 ;  /* 0x00000004190a7824 */ /* 0x000fe400078e0200 */
[----:B------:R0:W-:Y:S01]  /*5e10*/  @P4 STG.E.U16 desc[UR20][R4.64], R9 ;  /* 0x0000000904004986 */ /* 0x0001e2000c101514 */
[----:B------:R-:W-:-:S03]  /*5e20*/  LEA R8, P4, R0, R17, 0x1 ;  /* 0x0000001100087211 */ /* 0x000fc600078808ff */
[----:B---3--:R1:W-:Y:S01]  /*5e30*/  @P3 STG.E.U16 desc[UR20][R6.64], R116 ;  /* 0x0000007406003986 */ /* 0x0083e2000c101514 */
[----:B--2---:R-:W-:-:S04]  /*5e40*/  LEA R2, P3, R10, R17, 0x1 ;  /* 0x000000110a027211 */ /* 0x004fc800078608ff */
[-C--:B------:R-:W-:Y:S02]  /*5e50*/  LEA.HI.X.SX32 R3, R10, R19.reuse, 0x1, P3 ;  /* 0x000000130a037211 */ /* 0x080fe400018f0eff */
[----:B------:R-:W-:Y:S02]  /*5e60*/  ISETP.LT.AND P3, PT, R186, UR15, !P0 ;  /* 0x0000000fba007c0c */ /* 0x000fe4000c761270 */
[----:B0-----:R-:W-:Y:S01]  /*5e70*/  LEA.HI.X.SX32 R9, R0, R19, 0x1, P4 ;  /* 0x0000001300097211 */ /* 0x001fe200020f0eff */
[----:B------:R-:W-:Y:S01]  /*5e80*/  IMAD R0, R25, 0x4, R10 ;  /* 0x0000000419007824 */ /* 0x000fe200078e020a */
[----:B------:R-:W-:Y:S02]  /*5e90*/  PRMT R5, R116, 0x7632, R5 ;  /* 0x0000763274057816 */ /* 0x000fe40000000005 */
[----:B------:R-:W-:Y:S01]  /*5ea0*/  ISETP.LT.AND P4, PT, R187, UR15, !P0 ;  /* 0x0000000fbb007c0c */ /* 0x000fe2000c781270 */
[C---:B------:R-:W-:Y:S02]  /*5eb0*/  IMAD R11, R25.reuse, 0x4, R0 ;  /* 0x00000004190b7824 */ /* 0x040fe400078e0200 */
[----:B------:R0:W-:Y:S01]  /*5ec0*/  @P2 STG.E.U16 desc[UR20][R8.64], R5 ;  /* 0x0000000508002986 */ /* 0x0001e2000c101514 */
[----:B------:R-:W-:Y:S01]  /*5ed0*/  LEA R4, P2, R0, R17, 0x1 ;  /* 0x0000001100047211 */ /* 0x000fe200078408ff */
[----:B------:R-:W-:-:S02]  /*5ee0*/  IMAD R12, R25, 0x4, R11 ;  /* 0x00000004190c7824 */ /* 0x000fc400078e020b */
[----:B------:R2:W-:Y:S01]  /*5ef0*/  @P6 STG.E.U16 desc[UR20][R2.64], R117 ;  /* 0x0000007502006986 */ /* 0x0005e2000c101514 */
[----:B-1----:R-:W-:Y:S01]  /*5f00*/  LEA R6, P6, R11, R17, 0x1 ;  /* 0x000000110b067211 */ /* 0x002fe200078c08ff */
[----:B------:R-:W-:-:S03]  /*5f10*/  IMAD R13, R25, 0x4, R12 ;  /* 0x00000004190d7824 */ /* 0x000fc600078e020c */
[-C--:B------:R-:W-:Y:S02]  /*5f20*/  LEA.HI.X.SX32 R7, R11, R19.reuse, 0x1, P6 ;  /* 0x000000130b077211 */ /* 0x080fe400030f0eff */
[----:B0-----:R-:W-:Y:S01]  /*5f30*/  LEA.HI.X.SX32 R5, R0, R19, 0x1, P2 ;  /* 0x0000001300057211 */ /* 0x001fe200010f0eff */
[----:B------:R-:W-:Y:S01]  /*5f40*/  IMAD R0, R25, 0x4, R13 ;  /* 0x0000000419007824 */ /* 0x000fe200078e020d */
[CC--:B------:R-:W-:Y:S02]  /*5f50*/  LEA R10, P2, R12.reuse, R17.reuse, 0x1 ;  /* 0x000000110c0a7211 */ /* 0x0c0fe400078408ff */
[----:B------:R-:W-:Y:S02]  /*5f60*/  LEA R8, P6, R13, R17, 0x1 ;  /* 0x000000110d087211 */ /* 0x000fe400078c08ff */
[----:B------:R-:W-:Y:S02]  /*5f70*/  LEA.HI.X.SX32 R11, R12, R19, 0x1, P2 ;  /* 0x000000130c0b7211 */ /* 0x000fe400010f0eff */
[----:B------:R-:W-:-:S02]  /*5f80*/  ISETP.LT.AND P2, PT, R185, UR15, !P0 ;  /* 0x0000000fb9007c0c */ /* 0x000fc4000c741270 */
[----:B------:R-:W-:Y:S02]  /*5f90*/  ISETP.LT.AND P0, PT, R184, UR15, !P0 ;  /* 0x0000000fb8007c0c */ /* 0x000fe4000c701270 */
[----:B--2---:R-:W-:Y:S02]  /*5fa0*/  PRMT R117, R117, 0x7632, R117 ;  /* 0x0000763275757816 */ /* 0x004fe40000000075 */
[----:B------:R-:W-:Y:S02]  /*5fb0*/  LEA.HI.X.SX32 R9, R13, R19, 0x1, P6 ;  /* 0x000000130d097211 */ /* 0x000fe400030f0eff */
[C---:B------:R-:W-:Y:S01]  /*5fc0*/  LEA R2, P6, R0.reuse, R17, 0x1 ;  /* 0x0000001100027211 */ /* 0x040fe200078c08ff */
[----:B------:R0:W-:Y:S03]  /*5fd0*/  @P5 STG.E.U16 desc[UR20][R4.64], R117 ;  /* 0x0000007504005986 */ /* 0x0001e6000c101514 */
[----:B------:R-:W-:Y:S01]  /*5fe0*/  LEA.HI.X.SX32 R3, R0, R19, 0x1, P6 ;  /* 0x0000001300037211 */ /* 0x000fe200030f0eff */
[----:B------:R1:W-:Y:S01]  /*5ff0*/  @P4 STG.E.U16 desc[UR20][R6.64], R118 ;  /* 0x0000007606004986 */ /* 0x0003e2000c101514 */
[----:B------:R-:W-:-:S02]  /*6000*/  PRMT R0, R119, 0x7632, R0 ;  /* 0x0000763277007816 */ /* 0x000fc40000000000 */
[----:B0-----:R-:W-:-:S05]  /*6010*/  PRMT R5, R118, 0x7632, R5 ;  /* 0x0000763276057816 */ /* 0x001fca0000000005 */
[----:B------:R1:W-:Y:S04]  /*6020*/  @P3 STG.E.U16 desc[UR20][R10.64], R5 ;  /* 0x000000050a003986 */ /* 0x0003e8000c101514 */
[----:B------:R1:W-:Y:S04]  /*6030*/  @P2 STG.E.U16 desc[UR20][R8.64], R119 ;  /* 0x0000007708002986 */ /* 0x0003e8000c101514 */
[----:B------:R1:W-:Y:S01]  /*6040*/  @P0 STG.E.U16 desc[UR20][R2.64], R0 ;  /* 0x0000000002000986 */ /* 0x0003e2000c101514 */
[----:B------:R-:W-:Y:S06]  /*6050*/  BAR.SYNC.DEFER_BLOCKING 0x0 ;  /* 0x0000000000007b1d */ /* 0x000fec0000010000 */
[----:B------:R-:W-:Y:S05]  /*6060*/  @P1 BRA `(.L_x_13) ;  /* 0x0000000000a01947 */ /* 0x000fea0003800000 */
[----:B------:R-:W0:Y:S01]  /*6070*/  S2UR UR5, SR_CgaCtaId ;  /* 0x00000000000579c3 */ /* 0x000e220000008800 */
[----:B------:R-:W-:Y:S01]  /*6080*/  NOP ;  /* 0x0000000000007918 */ /* 0x000fe20000000000 */
[----:B------:R-:W-:Y:S01]  /*6090*/  UMOV UR4, 0x50 ;  /* 0x0000005000047882 */ /* 0x000fe20000000000 */
[----:B-1----:R-:W-:Y:S02]  /*60a0*/  IMAD.U32 R0, RZ, RZ, UR8 ;  /* 0x00000008ff007e24 */ /* 0x002fe4000f8e00ff */
[----:B------:R-:W-:Y:S02]  /*60b0*/  IMAD.MOV.U32 R3, RZ, RZ, 0xf ;  /* 0x0000000fff037424 */ /* 0x000fe400078e00ff */
[----:B------:R-:W-:Y:S01]  /*60c0*/  IMAD.MOV.U32 R7, RZ, RZ, 0x1 ;  /* 0x00000001ff077424 */ /* 0x000fe200078e00ff */
[----:B------:R-:W-:-:S04]  /*60d0*/  LOP3.LUT R0, R0, 0xffff, RZ, 0xc0, !PT ;  /* 0x0000ffff00007812 */ /* 0x000fc800078ec0ff */
[----:B------:R-:W-:-:S05]  /*60e0*/  SHF.R.U32.HI R0, RZ, 0x5, R0 ;  /* 0x00000005ff007819 */ /* 0x000fca0000011600 */
[----:B------:R-:W-:Y:S01]  /*60f0*/  VIADD R2, R0, 0x10 ;  /* 0x0000001000027836 */ /* 0x000fe20000000000 */
[----:B------:R-:W-:Y:S01]  /*6100*/  SHF.L.U32 R0, R3, R0, RZ ;  /* 0x0000000003007219 */ /* 0x000fe200000006ff */
[----:B0-----:R-:W-:-:S03]  /*6110*/  ULEA UR6, UR5, UR4, 0x18 ;  /* 0x0000000405067291 */ /* 0x001fc6000f8ec0ff */
[----:B------:R-:W-:-:S04]  /*6120*/  SHF.L.U32 R3, R7, R2, RZ ;  /* 0x0000000207037219 */ /* 0x000fc800000006ff */
[----:B------:R-:W-:Y:S02]  /*6130*/  LOP3.LUT R0, R3, R0, RZ, 0xfc, !PT ;  /* 0x0000000003007212 */ /* 0x000fe400078efcff */
[----:B------:R-:W0:Y:S02]  /*6140*/  LDS R5, [UR6] ;  /* 0x00000006ff057984 */ /* 0x000e240008000800 */
[C---:B------:R-:W-:Y:S02]  /*6150*/  LOP3.LUT R2, R0.reuse, 0xffff, RZ, 0xc0, !PT ;  /* 0x0000ffff00027812 */ /* 0x040fe400078ec0ff */
[----:B0-----:R-:W-:-:S04]  /*6160*/  LOP3.LUT R3, R0, 0xffff, R5, 0x80, !PT ;  /* 0x0000ffff00037812 */ /* 0x001fc800078e8005 */
[----:B------:R-:W-:-:S13]  /*6170*/  ISETP.NE.AND P0, PT, R3, R2, PT ;  /* 0x000000020300720c */ /* 0x000fda0003f05270 */
[----:B------:R-:W-:Y:S05]  /*6180*/  @P0 BRA `(.L_x_14) ;  /* 0x0000000000500947 */ /* 0x000fea0003800000 */
[----:B------:R-:W-:Y:S02]  /*6190*/  SHF.R.U32.HI R5, RZ, 0x10, R5 ;  /* 0x00000010ff057819 */ /* 0x000fe40000011605 */
[----:B------:R-:W-:-:S04]  /*61a0*/  SHF.R.U32.HI R2, RZ, 0x10, R0 ;  /* 0x00000010ff027819 */ /* 0x000fc80000011600 */
[----:B------:R-:W-:-:S04]  /*61b0*/  LOP3.LUT R5, R5, R2, RZ, 0xc0, !PT ;  /* 0x0000000205057212 */ /* 0x000fc800078ec0ff */
[----:B------:R-:W-:-:S13]  /*61c0*/  ISETP.NE.AND P0, PT, R5, R2, PT ;  /* 0x000000020500720c */ /* 0x000fda0003f05270 */
[----:B------:R-:W-:Y:S05]  /*61d0*/  @P0 BRA `(.L_x_15) ;  /* 0x0000000000300947 */ /* 0x000fea0003800000 */
[----:B------:R-:W-:Y:S01]  /*61e0*/  R2UR UR4, R0 ;  /* 0x00000000000472ca */ /* 0x000fe200000e0000 */
[----:B------:R-:W-:Y:S01]  /*61f0*/  VOTEU.ANY UR5, UPT, PT ;  /* 0x0000000000057886 */ /* 0x000fe200038e0100 */
[----:B------:R-:W0:Y:S01]  /*6200*/  S2R R0, SR_LANEID ;  /* 0x0000000000007919 */ /* 0x000e220000000000 */
[----:B------:R-:W-:-:S10]  /*6210*/  UFLO.U32 UR5, UR5 ;  /* 0x00000005000572bd */ /* 0x000fd400080e0000 */
[----:B------:R-:W-:-:S06]  /*6220*/  ULOP3.LUT UR4, URZ, UR4, URZ, 0x33, !UPT ;  /* 0x00000004ff047292 */ /* 0x000fcc000f8e33ff */
[----:B------:R-:W-:-:S04]  /*6230*/  IMAD.U32 R2, RZ, RZ, UR4 ;  /* 0x00000004ff027e24 */ /* 0x000fc8000f8e00ff */
[----:B------:R-:W1:Y:S02]  /*6240*/  REDUX UR7, R2 ;  /* 0x00000000020773c4 */ /* 0x000e640000000000 */
[----:B------:R2:W-:Y:S01]  /*6250*/  UTCATOMSWS.AND URZ, UR4 ;  /* 0x0000000400ff79e3 */ /* 0x0005e20008000000 */
[----:B0-----:R-:W-:Y:S01]  /*6260*/  ISETP.EQ.U32.AND P0, PT, R0, UR5, PT ;  /* 0x0000000500007c0c */ /* 0x001fe2000bf02070 */
[----:B-1----:R-:W-:-:S12]  /*6270*/  IMAD.U32 R0, RZ, RZ, UR7 ;  /* 0x00000007ff007e24 */ /* 0x002fd8000f8e00ff */
[----:B------:R2:W-:Y:S01]  /*6280*/  @P0 ATOMS.AND RZ, [UR6], R0 ;  /* 0x00000000ffff098c */ /* 0x0005e2000a800006 */
[----:B------:R-:W-:Y:S05]  /*6290*/  BRA `(.L_x_13) ;  /* 0x0000000000147947 */ /* 0x000fea0003800000 */
.L_x_15:
[----:B------:R-:W-:-:S07]  /*62a0*/  MOV R2, 0x62c0 ;  /* 0x000062c000027802 */ /* 0x000fce0000000f00 */
[----:B------:R-:W-:Y:S05]  /*62b0*/  CALL.REL.NOINC `($__internal_0_$__cuda_sm10x_tcgen05_guardrail_trap_col_being_dealloced_not_returned_by_alloc) ;  /* 0x00000000002c7944 */ /* 0x000fea0003c00000 */
[----:B------:R-:W-:Y:S05]  /*62c0*/  BRA `(.L_x_13) ;  /* 0x0000000000087947 */ /* 0x000fea0003800000 */
.L_x_14:
[----:B------:R-:W-:-:S07]  /*62d0*/  MOV R2, 0x62f0 ;  /* 0x000062f000027802 */ /* 0x000fce0000000f00 */
[----:B------:R-:W-:Y:S05]  /*62e0*/  CALL.REL.NOINC `($__internal_2_$__cuda_sm10x_tcgen05_guardrail_trap_unallocated_columns_being_dealloced) ;  /* 0x0000000000387944 */ /* 0x000fea0003c00000 */
.L_x_13:
[----:B------:R-:W-:Y:S01]  /*62f0*/  NOP ;  /* 0x0000000000007918 */ /* 0x000fe20000000000 */
[----:B--2---:R-:W-:Y:S05]  /*6300*/  EXIT ;  /* 0x000000000000794d */ /* 0x004fea0003800000 */
.L_x_8:
[----:B------:R-:W0:Y:S02]  /*6310*/  SYNCS.PHASECHK.TRANS64.TRYWAIT P3, [UR11], R12 ;  /* 0x0000000cff0075a7 */ /* 0x000e24000806110b */
[----:B0-----:R-:W-:Y:S05]  /*6320*/  @!P3 BRA `(.L_x_8) ;  /* 0xfffffffc00f8b947 */ /* 0x001fea000383ffff */
[----:B------:R-:W-:Y:S05]  /*6330*/  BRA `(.L_x_16) ;  /* 0xffffffdc00d47947 */ /* 0x000fea000383ffff */
.L_x_12:
[----:B------:R-:W1:Y:S02]  /*6340*/  SYNCS.PHASECHK.TRANS64.TRYWAIT P0, [UR11], R2 ;  /* 0x00000002ff0075a7 */ /* 0x000e64000800110b */
[----:B-1----:R-:W-:Y:S05]  /*6350*/  @!P0 BRA `(.L_x_12) ;  /* 0xfffffffc00f88947 */ /* 0x002fea000383ffff */
[----:B------:R-:W-:Y:S05]  /*6360*/  BRA `(.L_x_11) ;  /* 0xffffffec00b07947 */ /* 0x000fea000383ffff */
        .weak           $__internal_0_$__cuda_sm10x_tcgen05_guardrail_trap_col_being_dealloced_not_returned_by_alloc
        .type           $__internal_0_$__cuda_sm10x_tcgen05_guardrail_trap_col_being_dealloced_not_returned_by_alloc,@function
        .size           $__internal_0_$__cuda_sm10x_tcgen05_guardrail_trap_col_being_dealloced_not_returned_by_alloc,($__internal_1_$__cuda_sm10x_tcgen05_guardrail_trap_phase_invalid_during_alloc - $__internal_0_$__cuda_sm10x_tcgen05_guardrail_trap_col_being_dealloced_not_returned_by_alloc)
$__internal_0_$__cuda_sm10x_tcgen05_guardrail_trap_col_being_dealloced_not_returned_by_alloc:
[----:B------:R-:W-:Y:S05]  /*6370*/  BPT.TRAP 0x1 ;  /* 0x000000040000795c */ /* 0x000fea0000300000 */
[----:B------:R-:W-:-:S04]  /*6380*/  IMAD.MOV.U32 R3, RZ, RZ, 0x0 ;  /* 0x00000000ff037424 */ /* 0x000fc800078e00ff */
[----:B------:R-:W-:Y:S05]  /*6390*/  RET.REL.NODEC R2 `(matmul_kernel) ;  /* 0xffffff9c02187950 */ /* 0x000fea0003c3ffff */
        .weak           $__internal_1_$__cuda_sm10x_tcgen05_guardrail_trap_phase_invalid_during_alloc
        .type           $__internal_1_$__cuda_sm10x_tcgen05_guardrail_trap_phase_invalid_during_alloc,@function
        .size           $__internal_1_$__cuda_sm10x_tcgen05_guardrail_trap_phase_invalid_during_alloc,($__internal_2_$__cuda_sm10x_tcgen05_guardrail_trap_unallocated_columns_being_dealloced - $__internal_1_$__cuda_sm10x_tcgen05_guardrail_trap_phase_invalid_during_alloc)
$__internal_1_$__cuda_sm10x_tcgen05_guardrail_trap_phase_invalid_during_alloc:
[----:B------:R-:W-:Y:S05]  /*63a0*/  BPT.TRAP 0x1 ;  /* 0x000000040000795c */ /* 0x000fea0000300000 */
[----:B------:R-:W-:-:S04]  /*63b0*/  IMAD.MOV.U32 R3, RZ, RZ, 0x0 ;  /* 0x00000000ff037424 */ /* 0x000fc800078e00ff */
[----:B------:R-:W-:Y:S05]  /*63c0*/  RET.REL.NODEC R2 `(matmul_kernel) ;  /* 0xffffff9c020c7950 */ /* 0x000fea0003c3ffff */
        .weak           $__internal_2_$__cuda_sm10x_tcgen05_guardrail_trap_unallocated_columns_being_dealloced
        .type           $__internal_2_$__cuda_sm10x_tcgen05_guardrail_trap_unallocated_columns_being_dealloced,@function
        .size           $__internal_2_$__cuda_sm10x_tcgen05_guardrail_trap_unallocated_columns_being_dealloced,(.L_x_20 - $__internal_2_$__cuda_sm10x_tcgen05_guardrail_trap_unallocated_columns_being_dealloced)
$__internal_2_$__cuda_sm10x_tcgen05_guardrail_trap_unallocated_columns_being_dealloced:
[----:B------:R-:W-:Y:S05]  /*63d0*/  BPT.TRAP 0x1 ;  /* 0x000000040000795c */ /* 0x000fea0000300000 */
[----:B------:R-:W-:-:S04]  /*63e0*/  IMAD.MOV.U32 R3, RZ, RZ, 0x0 ;  /* 0x00000000ff037424 */ /* 0x000fc800078e00ff */
[----:B------:R-:W-:Y:S05]  /*63f0*/  RET.REL.NODEC R2 `(matmul_kernel) ;  /* 0xffffff9c02007950 */ /* 0x000fea0003c3ffff */
.L_x_17:
[----:B------:R-:W-:-:S00]  /*6400*/  BRA `(.L_x_17) ;  /* 0xfffffffc00fc7947 */ /* 0x000fc0000383ffff */
[----:B------:R-:W-:-:S00]  /*6410*/  NOP ;  /* 0x0000000000007918 */ /* 0x000fc00000000000 */
        /* <DEDUP_REMOVED lines=14> */
.L_x_20:


//--------------------- .nv.shared.matmul_kernel  --------------------------
	.section	.nv.shared.matmul_kernel,"aw",@nobits
	.sectionflags	@""
	.align	16
	.zero		1024


//--------------------- .nv.shared.reserved.0     --------------------------
	.section	.nv.shared.reserved.0,"aw",@nobits
	.align	8
	.weak		__nv_reservedSMEM_offset_0_alias
	.size		__nv_reservedSMEM_offset_0_alias, 0, 64
	.other		__nv_reservedSMEM_offset_0_alias,@"STO_CUDA_RESERVED_SHARED STV_DEFAULT"
__nv_reservedSMEM_offset_0_alias:
	.zero		0
.nv.shared.reserved.0:
	.zero		64
	.weak		__nv_reservedSMEM_allocation_phase
	.type		__nv_reservedSMEM_allocation_phase,@object
	.size		__nv_reservedSMEM_allocation_phase,(.L_0 - __nv_reservedSMEM_allocation_phase)
__nv_reservedSMEM_allocation_phase:
	.zero		1
.L_0:
	.zero		7
	.weak		__nv_reservedSMEM_devtool_atexit_pc
	.type		__nv_reservedSMEM_devtool_atexit_pc,@object
	.size		__nv_reservedSMEM_devtool_atexit_pc,(__nv_reservedSMEM_allocation_mask - __nv_reservedSMEM_devtool_atexit_pc)
__nv_reservedSMEM_devtool_atexit_pc:
	.zero		8
	.weak		__nv_reservedSMEM_allocation_mask
	.type		__nv_reservedSMEM_allocation_mask,@object
	.size		__nv_reservedSMEM_allocation_mask,(.L_2 - __nv_reservedSMEM_allocation_mask)
__nv_reservedSMEM_allocation_mask:
	.zero		4
.L_2:


//--------------------- .nv.constant0.matmul_kernel --------------------------
	.section	.nv.constant0.matmul_kernel,"a",@progbits
	.sectionflags	@""
	.align	4
.nv.constant0.matmul_kernel:
	.zero		976


//--------------------- SYMBOLS --------------------------

	.type		.nv.reservedSmem.offset0,@object
	.size		.nv.reservedSmem.offset0,0x4
	.type		.nv.reservedSmem.cap,@object
	.size		.nv.reservedSmem.cap,0x4
